//
// Generated by NVIDIA NVVM Compiler
//
// Compiler Build ID: CL-36424714
// Cuda compilation tools, release 13.0, V13.0.88
// Based on NVVM 20.0.0
//

.version 9.0
.target sm_100
.address_size 64

	// .globl	_Z16fillRandomMatrixPim
.extern .func  (.param .b32 func_retval0) vprintf
(
	.param .b64 vprintf_param_0,
	.param .b64 vprintf_param_1
)
;
.global .align 4 .b8 precalc_xorwow_matrix[102400];
.global .align 4 .b8 precalc_xorwow_offset_matrix[102400];
.global .align 4 .b8 mrg32k3aM1[2304];
.global .align 4 .b8 mrg32k3aM2[2304];
.global .align 4 .b8 mrg32k3aM1SubSeq[2016];
.global .align 4 .b8 mrg32k3aM2SubSeq[2016];
.global .align 4 .b8 mrg32k3aM1Seq[2304];
.global .align 4 .b8 mrg32k3aM2Seq[2304];
.const .align 8 .b8 __cr_lgamma_table[72];
.global .align 1 .b8 $str[5] = {37, 53, 100, 32};
.global .align 1 .b8 $str$1[2] = {10};

.visible .entry _Z16fillRandomMatrixPim(
	.param .u64 .ptr .align 1 _Z16fillRandomMatrixPim_param_0,
	.param .u64 _Z16fillRandomMatrixPim_param_1
)
{
	.local .align 8 .b8 	__local_depot0[48];
	.reg .b64 	%SP;
	.reg .b64 	%SPL;
	.reg .pred 	%p<64>;
	.reg .b32 	%r<1221>;
	.reg .b64 	%rd<28>;

	mov.u64 	%SPL, __local_depot0;
	ld.param.u64 	%rd10, [_Z16fillRandomMatrixPim_param_0];
	ld.param.u64 	%rd11, [_Z16fillRandomMatrixPim_param_1];
	add.u64 	%rd1, %SPL, 0;
	mov.u32 	%r545, %ctaid.x;
	mov.u32 	%r546, %ntid.x;
	mov.u32 	%r547, %tid.x;
	mad.lo.s32 	%r1, %r545, %r546, %r547;
	cvt.u32.u64 	%r548, %rd11;
	xor.b32  	%r549, %r548, -1429050551;
	mul.lo.s32 	%r550, %r549, 1099087573;
	{ .reg .b32 tmp; mov.b64 {tmp, %r551}, %rd11; }
	xor.b32  	%r552, %r551, -136515619;
	mul.lo.s32 	%r553, %r552, -1703105765;
	add.s32 	%r554, %r550, %r553;
	add.s32 	%r2, %r554, 6615241;
	add.s32 	%r955, %r550, 123456789;
	st.local.v2.u32 	[%rd1], {%r2, %r955};
	xor.b32  	%r954, %r550, 362436069;
	add.s32 	%r555, %r553, 521288629;
	st.local.v2.u32 	[%rd1+8], {%r954, %r555};
	xor.b32  	%r556, %r553, 88675123;
	add.s32 	%r951, %r550, 5783321;
	st.local.v2.u32 	[%rd1+16], {%r556, %r951};
	setp.eq.s32 	%p1, %r1, 0;
	@%p1 bra 	$L__BB0_115;
	cvt.s64.s32 	%rd27, %r1;
	mov.b32 	%r938, 0;
$L__BB0_2:
	mov.u64 	%rd3, %rd27;
	and.b64  	%rd4, %rd3, 3;
	setp.eq.s64 	%p2, %rd4, 0;
	@%p2 bra 	$L__BB0_114;
	mul.wide.u32 	%rd13, %r938, 3200;
	mov.u64 	%rd14, precalc_xorwow_matrix;
	add.s64 	%rd5, %rd14, %rd13;
	mov.b32 	%r951, 0;
	mov.u32 	%r952, %r951;
	mov.u32 	%r953, %r951;
	mov.u32 	%r954, %r951;
	mov.u32 	%r955, %r951;
	mov.u32 	%r944, %r951;
$L__BB0_4:
	mul.wide.u32 	%rd15, %r944, 4;
	add.s64 	%rd16, %rd1, %rd15;
	ld.local.u32 	%r16, [%rd16+4];
	shl.b32 	%r17, %r944, 5;
	mov.b32 	%r950, 0;
$L__BB0_5:
	.pragma "nounroll";
	shr.u32 	%r560, %r16, %r950;
	and.b32  	%r561, %r560, 1;
	setp.eq.b32 	%p3, %r561, 1;
	not.pred 	%p4, %p3;
	add.s32 	%r562, %r17, %r950;
	mul.lo.s32 	%r563, %r562, 5;
	mul.wide.u32 	%rd17, %r563, 4;
	add.s64 	%rd6, %rd5, %rd17;
	@%p4 bra 	$L__BB0_7;
	ld.global.u32 	%r564, [%rd6];
	xor.b32  	%r955, %r955, %r564;
	ld.global.u32 	%r565, [%rd6+4];
	xor.b32  	%r954, %r954, %r565;
	ld.global.u32 	%r566, [%rd6+8];
	xor.b32  	%r953, %r953, %r566;
	ld.global.u32 	%r567, [%rd6+12];
	xor.b32  	%r952, %r952, %r567;
	ld.global.u32 	%r568, [%rd6+16];
	xor.b32  	%r951, %r951, %r568;
$L__BB0_7:
	and.b32  	%r570, %r560, 2;
	setp.eq.s32 	%p5, %r570, 0;
	@%p5 bra 	$L__BB0_9;
	ld.global.u32 	%r571, [%rd6+20];
	xor.b32  	%r955, %r955, %r571;
	ld.global.u32 	%r572, [%rd6+24];
	xor.b32  	%r954, %r954, %r572;
	ld.global.u32 	%r573, [%rd6+28];
	xor.b32  	%r953, %r953, %r573;
	ld.global.u32 	%r574, [%rd6+32];
	xor.b32  	%r952, %r952, %r574;
	ld.global.u32 	%r575, [%rd6+36];
	xor.b32  	%r951, %r951, %r575;
$L__BB0_9:
	and.b32  	%r577, %r560, 4;
	setp.eq.s32 	%p6, %r577, 0;
	@%p6 bra 	$L__BB0_11;
	ld.global.u32 	%r578, [%rd6+40];
	xor.b32  	%r955, %r955, %r578;
	ld.global.u32 	%r579, [%rd6+44];
	xor.b32  	%r954, %r954, %r579;
	ld.global.u32 	%r580, [%rd6+48];
	xor.b32  	%r953, %r953, %r580;
	ld.global.u32 	%r581, [%rd6+52];
	xor.b32  	%r952, %r952, %r581;
	ld.global.u32 	%r582, [%rd6+56];
	xor.b32  	%r951, %r951, %r582;
$L__BB0_11:
	and.b32  	%r584, %r560, 8;
	setp.eq.s32 	%p7, %r584, 0;
	@%p7 bra 	$L__BB0_13;
	ld.global.u32 	%r585, [%rd6+60];
	xor.b32  	%r955, %r955, %r585;
	ld.global.u32 	%r586, [%rd6+64];
	xor.b32  	%r954, %r954, %r586;
	ld.global.u32 	%r587, [%rd6+68];
	xor.b32  	%r953, %r953, %r587;
	ld.global.u32 	%r588, [%rd6+72];
	xor.b32  	%r952, %r952, %r588;
	ld.global.u32 	%r589, [%rd6+76];
	xor.b32  	%r951, %r951, %r589;
$L__BB0_13:
	and.b32  	%r591, %r560, 16;
	setp.eq.s32 	%p8, %r591, 0;
	@%p8 bra 	$L__BB0_15;
	ld.global.u32 	%r592, [%rd6+80];
	xor.b32  	%r955, %r955, %r592;
	ld.global.u32 	%r593, [%rd6+84];
	xor.b32  	%r954, %r954, %r593;
	ld.global.u32 	%r594, [%rd6+88];
	xor.b32  	%r953, %r953, %r594;
	ld.global.u32 	%r595, [%rd6+92];
	xor.b32  	%r952, %r952, %r595;
	ld.global.u32 	%r596, [%rd6+96];
	xor.b32  	%r951, %r951, %r596;
$L__BB0_15:
	and.b32  	%r598, %r560, 32;
	setp.eq.s32 	%p9, %r598, 0;
	@%p9 bra 	$L__BB0_17;
	ld.global.u32 	%r599, [%rd6+100];
	xor.b32  	%r955, %r955, %r599;
	ld.global.u32 	%r600, [%rd6+104];
	xor.b32  	%r954, %r954, %r600;
	ld.global.u32 	%r601, [%rd6+108];
	xor.b32  	%r953, %r953, %r601;
	ld.global.u32 	%r602, [%rd6+112];
	xor.b32  	%r952, %r952, %r602;
	ld.global.u32 	%r603, [%rd6+116];
	xor.b32  	%r951, %r951, %r603;
$L__BB0_17:
	and.b32  	%r605, %r560, 64;
	setp.eq.s32 	%p10, %r605, 0;
	@%p10 bra 	$L__BB0_19;
	ld.global.u32 	%r606, [%rd6+120];
	xor.b32  	%r955, %r955, %r606;
	ld.global.u32 	%r607, [%rd6+124];
	xor.b32  	%r954, %r954, %r607;
	ld.global.u32 	%r608, [%rd6+128];
	xor.b32  	%r953, %r953, %r608;
	ld.global.u32 	%r609, [%rd6+132];
	xor.b32  	%r952, %r952, %r609;
	ld.global.u32 	%r610, [%rd6+136];
	xor.b32  	%r951, %r951, %r610;
$L__BB0_19:
	and.b32  	%r612, %r560, 128;
	setp.eq.s32 	%p11, %r612, 0;
	@%p11 bra 	$L__BB0_21;
	ld.global.u32 	%r613, [%rd6+140];
	xor.b32  	%r955, %r955, %r613;
	ld.global.u32 	%r614, [%rd6+144];
	xor.b32  	%r954, %r954, %r614;
	ld.global.u32 	%r615, [%rd6+148];
	xor.b32  	%r953, %r953, %r615;
	ld.global.u32 	%r616, [%rd6+152];
	xor.b32  	%r952, %r952, %r616;
	ld.global.u32 	%r617, [%rd6+156];
	xor.b32  	%r951, %r951, %r617;
$L__BB0_21:
	and.b32  	%r619, %r560, 256;
	setp.eq.s32 	%p12, %r619, 0;
	@%p12 bra 	$L__BB0_23;
	ld.global.u32 	%r620, [%rd6+160];
	xor.b32  	%r955, %r955, %r620;
	ld.global.u32 	%r621, [%rd6+164];
	xor.b32  	%r954, %r954, %r621;
	ld.global.u32 	%r622, [%rd6+168];
	xor.b32  	%r953, %r953, %r622;
	ld.global.u32 	%r623, [%rd6+172];
	xor.b32  	%r952, %r952, %r623;
	ld.global.u32 	%r624, [%rd6+176];
	xor.b32  	%r951, %r951, %r624;
$L__BB0_23:
	and.b32  	%r626, %r560, 512;
	setp.eq.s32 	%p13, %r626, 0;
	@%p13 bra 	$L__BB0_25;
	ld.global.u32 	%r627, [%rd6+180];
	xor.b32  	%r955, %r955, %r627;
	ld.global.u32 	%r628, [%rd6+184];
	xor.b32  	%r954, %r954, %r628;
	ld.global.u32 	%r629, [%rd6+188];
	xor.b32  	%r953, %r953, %r629;
	ld.global.u32 	%r630, [%rd6+192];
	xor.b32  	%r952, %r952, %r630;
	ld.global.u32 	%r631, [%rd6+196];
	xor.b32  	%r951, %r951, %r631;
$L__BB0_25:
	and.b32  	%r633, %r560, 1024;
	setp.eq.s32 	%p14, %r633, 0;
	@%p14 bra 	$L__BB0_27;
	ld.global.u32 	%r634, [%rd6+200];
	xor.b32  	%r955, %r955, %r634;
	ld.global.u32 	%r635, [%rd6+204];
	xor.b32  	%r954, %r954, %r635;
	ld.global.u32 	%r636, [%rd6+208];
	xor.b32  	%r953, %r953, %r636;
	ld.global.u32 	%r637, [%rd6+212];
	xor.b32  	%r952, %r952, %r637;
	ld.global.u32 	%r638, [%rd6+216];
	xor.b32  	%r951, %r951, %r638;
$L__BB0_27:
	and.b32  	%r640, %r560, 2048;
	setp.eq.s32 	%p15, %r640, 0;
	@%p15 bra 	$L__BB0_29;
	ld.global.u32 	%r641, [%rd6+220];
	xor.b32  	%r955, %r955, %r641;
	ld.global.u32 	%r642, [%rd6+224];
	xor.b32  	%r954, %r954, %r642;
	ld.global.u32 	%r643, [%rd6+228];
	xor.b32  	%r953, %r953, %r643;
	ld.global.u32 	%r644, [%rd6+232];
	xor.b32  	%r952, %r952, %r644;
	ld.global.u32 	%r645, [%rd6+236];
	xor.b32  	%r951, %r951, %r645;
$L__BB0_29:
	and.b32  	%r647, %r560, 4096;
	setp.eq.s32 	%p16, %r647, 0;
	@%p16 bra 	$L__BB0_31;
	ld.global.u32 	%r648, [%rd6+240];
	xor.b32  	%r955, %r955, %r648;
	ld.global.u32 	%r649, [%rd6+244];
	xor.b32  	%r954, %r954, %r649;
	ld.global.u32 	%r650, [%rd6+248];
	xor.b32  	%r953, %r953, %r650;
	ld.global.u32 	%r651, [%rd6+252];
	xor.b32  	%r952, %r952, %r651;
	ld.global.u32 	%r652, [%rd6+256];
	xor.b32  	%r951, %r951, %r652;
$L__BB0_31:
	and.b32  	%r654, %r560, 8192;
	setp.eq.s32 	%p17, %r654, 0;
	@%p17 bra 	$L__BB0_33;
	ld.global.u32 	%r655, [%rd6+260];
	xor.b32  	%r955, %r955, %r655;
	ld.global.u32 	%r656, [%rd6+264];
	xor.b32  	%r954, %r954, %r656;
	ld.global.u32 	%r657, [%rd6+268];
	xor.b32  	%r953, %r953, %r657;
	ld.global.u32 	%r658, [%rd6+272];
	xor.b32  	%r952, %r952, %r658;
	ld.global.u32 	%r659, [%rd6+276];
	xor.b32  	%r951, %r951, %r659;
$L__BB0_33:
	and.b32  	%r661, %r560, 16384;
	setp.eq.s32 	%p18, %r661, 0;
	@%p18 bra 	$L__BB0_35;
	ld.global.u32 	%r662, [%rd6+280];
	xor.b32  	%r955, %r955, %r662;
	ld.global.u32 	%r663, [%rd6+284];
	xor.b32  	%r954, %r954, %r663;
	ld.global.u32 	%r664, [%rd6+288];
	xor.b32  	%r953, %r953, %r664;
	ld.global.u32 	%r665, [%rd6+292];
	xor.b32  	%r952, %r952, %r665;
	ld.global.u32 	%r666, [%rd6+296];
	xor.b32  	%r951, %r951, %r666;
$L__BB0_35:
	and.b32  	%r668, %r560, 32768;
	setp.eq.s32 	%p19, %r668, 0;
	@%p19 bra 	$L__BB0_37;
	ld.global.u32 	%r669, [%rd6+300];
	xor.b32  	%r955, %r955, %r669;
	ld.global.u32 	%r670, [%rd6+304];
	xor.b32  	%r954, %r954, %r670;
	ld.global.u32 	%r671, [%rd6+308];
	xor.b32  	%r953, %r953, %r671;
	ld.global.u32 	%r672, [%rd6+312];
	xor.b32  	%r952, %r952, %r672;
	ld.global.u32 	%r673, [%rd6+316];
	xor.b32  	%r951, %r951, %r673;
$L__BB0_37:
	add.s32 	%r950, %r950, 16;
	setp.ne.s32 	%p20, %r950, 32;
	@%p20 bra 	$L__BB0_5;
	mad.lo.s32 	%r674, %r944, -31, %r17;
	add.s32 	%r944, %r674, 1;
	setp.ne.s32 	%p21, %r944, 5;
	@%p21 bra 	$L__BB0_4;
	st.local.u32 	[%rd1+4], %r955;
	st.local.v2.u32 	[%rd1+8], {%r954, %r953};
	st.local.v2.u32 	[%rd1+16], {%r952, %r951};
	setp.eq.s64 	%p22, %rd4, 1;
	@%p22 bra 	$L__BB0_114;
	mov.b32 	%r951, 0;
	mov.u32 	%r1044, %r951;
	mov.u32 	%r1045, %r951;
	mov.u32 	%r954, %r951;
	mov.u32 	%r955, %r951;
	mov.u32 	%r1036, %r951;
$L__BB0_41:
	mul.wide.u32 	%rd18, %r1036, 4;
	add.s64 	%rd19, %rd1, %rd18;
	ld.local.u32 	%r192, [%rd19+4];
	shl.b32 	%r193, %r1036, 5;
	mov.b32 	%r1042, 0;
$L__BB0_42:
	.pragma "nounroll";
	shr.u32 	%r677, %r192, %r1042;
	and.b32  	%r678, %r677, 1;
	setp.eq.b32 	%p23, %r678, 1;
	not.pred 	%p24, %p23;
	add.s32 	%r679, %r193, %r1042;
	mul.lo.s32 	%r680, %r679, 5;
	mul.wide.u32 	%rd20, %r680, 4;
	add.s64 	%rd7, %rd5, %rd20;
	@%p24 bra 	$L__BB0_44;
	ld.global.u32 	%r681, [%rd7];
	xor.b32  	%r955, %r955, %r681;
	ld.global.u32 	%r682, [%rd7+4];
	xor.b32  	%r954, %r954, %r682;
	ld.global.u32 	%r683, [%rd7+8];
	xor.b32  	%r1045, %r1045, %r683;
	ld.global.u32 	%r684, [%rd7+12];
	xor.b32  	%r1044, %r1044, %r684;
	ld.global.u32 	%r685, [%rd7+16];
	xor.b32  	%r951, %r951, %r685;
$L__BB0_44:
	and.b32  	%r687, %r677, 2;
	setp.eq.s32 	%p25, %r687, 0;
	@%p25 bra 	$L__BB0_46;
	ld.global.u32 	%r688, [%rd7+20];
	xor.b32  	%r955, %r955, %r688;
	ld.global.u32 	%r689, [%rd7+24];
	xor.b32  	%r954, %r954, %r689;
	ld.global.u32 	%r690, [%rd7+28];
	xor.b32  	%r1045, %r1045, %r690;
	ld.global.u32 	%r691, [%rd7+32];
	xor.b32  	%r1044, %r1044, %r691;
	ld.global.u32 	%r692, [%rd7+36];
	xor.b32  	%r951, %r951, %r692;
$L__BB0_46:
	and.b32  	%r694, %r677, 4;
	setp.eq.s32 	%p26, %r694, 0;
	@%p26 bra 	$L__BB0_48;
	ld.global.u32 	%r695, [%rd7+40];
	xor.b32  	%r955, %r955, %r695;
	ld.global.u32 	%r696, [%rd7+44];
	xor.b32  	%r954, %r954, %r696;
	ld.global.u32 	%r697, [%rd7+48];
	xor.b32  	%r1045, %r1045, %r697;
	ld.global.u32 	%r698, [%rd7+52];
	xor.b32  	%r1044, %r1044, %r698;
	ld.global.u32 	%r699, [%rd7+56];
	xor.b32  	%r951, %r951, %r699;
$L__BB0_48:
	and.b32  	%r701, %r677, 8;
	setp.eq.s32 	%p27, %r701, 0;
	@%p27 bra 	$L__BB0_50;
	ld.global.u32 	%r702, [%rd7+60];
	xor.b32  	%r955, %r955, %r702;
	ld.global.u32 	%r703, [%rd7+64];
	xor.b32  	%r954, %r954, %r703;
	ld.global.u32 	%r704, [%rd7+68];
	xor.b32  	%r1045, %r1045, %r704;
	ld.global.u32 	%r705, [%rd7+72];
	xor.b32  	%r1044, %r1044, %r705;
	ld.global.u32 	%r706, [%rd7+76];
	xor.b32  	%r951, %r951, %r706;
$L__BB0_50:
	and.b32  	%r708, %r677, 16;
	setp.eq.s32 	%p28, %r708, 0;
	@%p28 bra 	$L__BB0_52;
	ld.global.u32 	%r709, [%rd7+80];
	xor.b32  	%r955, %r955, %r709;
	ld.global.u32 	%r710, [%rd7+84];
	xor.b32  	%r954, %r954, %r710;
	ld.global.u32 	%r711, [%rd7+88];
	xor.b32  	%r1045, %r1045, %r711;
	ld.global.u32 	%r712, [%rd7+92];
	xor.b32  	%r1044, %r1044, %r712;
	ld.global.u32 	%r713, [%rd7+96];
	xor.b32  	%r951, %r951, %r713;
$L__BB0_52:
	and.b32  	%r715, %r677, 32;
	setp.eq.s32 	%p29, %r715, 0;
	@%p29 bra 	$L__BB0_54;
	ld.global.u32 	%r716, [%rd7+100];
	xor.b32  	%r955, %r955, %r716;
	ld.global.u32 	%r717, [%rd7+104];
	xor.b32  	%r954, %r954, %r717;
	ld.global.u32 	%r718, [%rd7+108];
	xor.b32  	%r1045, %r1045, %r718;
	ld.global.u32 	%r719, [%rd7+112];
	xor.b32  	%r1044, %r1044, %r719;
	ld.global.u32 	%r720, [%rd7+116];
	xor.b32  	%r951, %r951, %r720;
$L__BB0_54:
	and.b32  	%r722, %r677, 64;
	setp.eq.s32 	%p30, %r722, 0;
	@%p30 bra 	$L__BB0_56;
	ld.global.u32 	%r723, [%rd7+120];
	xor.b32  	%r955, %r955, %r723;
	ld.global.u32 	%r724, [%rd7+124];
	xor.b32  	%r954, %r954, %r724;
	ld.global.u32 	%r725, [%rd7+128];
	xor.b32  	%r1045, %r1045, %r725;
	ld.global.u32 	%r726, [%rd7+132];
	xor.b32  	%r1044, %r1044, %r726;
	ld.global.u32 	%r727, [%rd7+136];
	xor.b32  	%r951, %r951, %r727;
$L__BB0_56:
	and.b32  	%r729, %r677, 128;
	setp.eq.s32 	%p31, %r729, 0;
	@%p31 bra 	$L__BB0_58;
	ld.global.u32 	%r730, [%rd7+140];
	xor.b32  	%r955, %r955, %r730;
	ld.global.u32 	%r731, [%rd7+144];
	xor.b32  	%r954, %r954, %r731;
	ld.global.u32 	%r732, [%rd7+148];
	xor.b32  	%r1045, %r1045, %r732;
	ld.global.u32 	%r733, [%rd7+152];
	xor.b32  	%r1044, %r1044, %r733;
	ld.global.u32 	%r734, [%rd7+156];
	xor.b32  	%r951, %r951, %r734;
$L__BB0_58:
	and.b32  	%r736, %r677, 256;
	setp.eq.s32 	%p32, %r736, 0;
	@%p32 bra 	$L__BB0_60;
	ld.global.u32 	%r737, [%rd7+160];
	xor.b32  	%r955, %r955, %r737;
	ld.global.u32 	%r738, [%rd7+164];
	xor.b32  	%r954, %r954, %r738;
	ld.global.u32 	%r739, [%rd7+168];
	xor.b32  	%r1045, %r1045, %r739;
	ld.global.u32 	%r740, [%rd7+172];
	xor.b32  	%r1044, %r1044, %r740;
	ld.global.u32 	%r741, [%rd7+176];
	xor.b32  	%r951, %r951, %r741;
$L__BB0_60:
	and.b32  	%r743, %r677, 512;
	setp.eq.s32 	%p33, %r743, 0;
	@%p33 bra 	$L__BB0_62;
	ld.global.u32 	%r744, [%rd7+180];
	xor.b32  	%r955, %r955, %r744;
	ld.global.u32 	%r745, [%rd7+184];
	xor.b32  	%r954, %r954, %r745;
	ld.global.u32 	%r746, [%rd7+188];
	xor.b32  	%r1045, %r1045, %r746;
	ld.global.u32 	%r747, [%rd7+192];
	xor.b32  	%r1044, %r1044, %r747;
	ld.global.u32 	%r748, [%rd7+196];
	xor.b32  	%r951, %r951, %r748;
$L__BB0_62:
	and.b32  	%r750, %r677, 1024;
	setp.eq.s32 	%p34, %r750, 0;
	@%p34 bra 	$L__BB0_64;
	ld.global.u32 	%r751, [%rd7+200];
	xor.b32  	%r955, %r955, %r751;
	ld.global.u32 	%r752, [%rd7+204];
	xor.b32  	%r954, %r954, %r752;
	ld.global.u32 	%r753, [%rd7+208];
	xor.b32  	%r1045, %r1045, %r753;
	ld.global.u32 	%r754, [%rd7+212];
	xor.b32  	%r1044, %r1044, %r754;
	ld.global.u32 	%r755, [%rd7+216];
	xor.b32  	%r951, %r951, %r755;
$L__BB0_64:
	and.b32  	%r757, %r677, 2048;
	setp.eq.s32 	%p35, %r757, 0;
	@%p35 bra 	$L__BB0_66;
	ld.global.u32 	%r758, [%rd7+220];
	xor.b32  	%r955, %r955, %r758;
	ld.global.u32 	%r759, [%rd7+224];
	xor.b32  	%r954, %r954, %r759;
	ld.global.u32 	%r760, [%rd7+228];
	xor.b32  	%r1045, %r1045, %r760;
	ld.global.u32 	%r761, [%rd7+232];
	xor.b32  	%r1044, %r1044, %r761;
	ld.global.u32 	%r762, [%rd7+236];
	xor.b32  	%r951, %r951, %r762;
$L__BB0_66:
	and.b32  	%r764, %r677, 4096;
	setp.eq.s32 	%p36, %r764, 0;
	@%p36 bra 	$L__BB0_68;
	ld.global.u32 	%r765, [%rd7+240];
	xor.b32  	%r955, %r955, %r765;
	ld.global.u32 	%r766, [%rd7+244];
	xor.b32  	%r954, %r954, %r766;
	ld.global.u32 	%r767, [%rd7+248];
	xor.b32  	%r1045, %r1045, %r767;
	ld.global.u32 	%r768, [%rd7+252];
	xor.b32  	%r1044, %r1044, %r768;
	ld.global.u32 	%r769, [%rd7+256];
	xor.b32  	%r951, %r951, %r769;
$L__BB0_68:
	and.b32  	%r771, %r677, 8192;
	setp.eq.s32 	%p37, %r771, 0;
	@%p37 bra 	$L__BB0_70;
	ld.global.u32 	%r772, [%rd7+260];
	xor.b32  	%r955, %r955, %r772;
	ld.global.u32 	%r773, [%rd7+264];
	xor.b32  	%r954, %r954, %r773;
	ld.global.u32 	%r774, [%rd7+268];
	xor.b32  	%r1045, %r1045, %r774;
	ld.global.u32 	%r775, [%rd7+272];
	xor.b32  	%r1044, %r1044, %r775;
	ld.global.u32 	%r776, [%rd7+276];
	xor.b32  	%r951, %r951, %r776;
$L__BB0_70:
	and.b32  	%r778, %r677, 16384;
	setp.eq.s32 	%p38, %r778, 0;
	@%p38 bra 	$L__BB0_72;
	ld.global.u32 	%r779, [%rd7+280];
	xor.b32  	%r955, %r955, %r779;
	ld.global.u32 	%r780, [%rd7+284];
	xor.b32  	%r954, %r954, %r780;
	ld.global.u32 	%r781, [%rd7+288];
	xor.b32  	%r1045, %r1045, %r781;
	ld.global.u32 	%r782, [%rd7+292];
	xor.b32  	%r1044, %r1044, %r782;
	ld.global.u32 	%r783, [%rd7+296];
	xor.b32  	%r951, %r951, %r783;
$L__BB0_72:
	and.b32  	%r785, %r677, 32768;
	setp.eq.s32 	%p39, %r785, 0;
	@%p39 bra 	$L__BB0_74;
	ld.global.u32 	%r786, [%rd7+300];
	xor.b32  	%r955, %r955, %r786;
	ld.global.u32 	%r787, [%rd7+304];
	xor.b32  	%r954, %r954, %r787;
	ld.global.u32 	%r788, [%rd7+308];
	xor.b32  	%r1045, %r1045, %r788;
	ld.global.u32 	%r789, [%rd7+312];
	xor.b32  	%r1044, %r1044, %r789;
	ld.global.u32 	%r790, [%rd7+316];
	xor.b32  	%r951, %r951, %r790;
$L__BB0_74:
	add.s32 	%r1042, %r1042, 16;
	setp.ne.s32 	%p40, %r1042, 32;
	@%p40 bra 	$L__BB0_42;
	mad.lo.s32 	%r791, %r1036, -31, %r193;
	add.s32 	%r1036, %r791, 1;
	setp.ne.s32 	%p41, %r1036, 5;
	@%p41 bra 	$L__BB0_41;
	st.local.u32 	[%rd1+4], %r955;
	st.local.v2.u32 	[%rd1+8], {%r954, %r1045};
	st.local.v2.u32 	[%rd1+16], {%r1044, %r951};
	setp.ne.s64 	%p42, %rd4, 3;
	@%p42 bra 	$L__BB0_114;
	mov.b32 	%r951, 0;
	mov.u32 	%r1136, %r951;
	mov.u32 	%r1137, %r951;
	mov.u32 	%r954, %r951;
	mov.u32 	%r955, %r951;
	mov.u32 	%r1128, %r951;
$L__BB0_78:
	mul.wide.u32 	%rd21, %r1128, 4;
	add.s64 	%rd22, %rd1, %rd21;
	ld.local.u32 	%r368, [%rd22+4];
	shl.b32 	%r369, %r1128, 5;
	mov.b32 	%r1134, 0;
$L__BB0_79:
	.pragma "nounroll";
	shr.u32 	%r794, %r368, %r1134;
	and.b32  	%r795, %r794, 1;
	setp.eq.b32 	%p43, %r795, 1;
	not.pred 	%p44, %p43;
	add.s32 	%r796, %r369, %r1134;
	mul.lo.s32 	%r797, %r796, 5;
	mul.wide.u32 	%rd23, %r797, 4;
	add.s64 	%rd8, %rd5, %rd23;
	@%p44 bra 	$L__BB0_81;
	ld.global.u32 	%r798, [%rd8];
	xor.b32  	%r955, %r955, %r798;
	ld.global.u32 	%r799, [%rd8+4];
	xor.b32  	%r954, %r954, %r799;
	ld.global.u32 	%r800, [%rd8+8];
	xor.b32  	%r1137, %r1137, %r800;
	ld.global.u32 	%r801, [%rd8+12];
	xor.b32  	%r1136, %r1136, %r801;
	ld.global.u32 	%r802, [%rd8+16];
	xor.b32  	%r951, %r951, %r802;
$L__BB0_81:
	and.b32  	%r804, %r794, 2;
	setp.eq.s32 	%p45, %r804, 0;
	@%p45 bra 	$L__BB0_83;
	ld.global.u32 	%r805, [%rd8+20];
	xor.b32  	%r955, %r955, %r805;
	ld.global.u32 	%r806, [%rd8+24];
	xor.b32  	%r954, %r954, %r806;
	ld.global.u32 	%r807, [%rd8+28];
	xor.b32  	%r1137, %r1137, %r807;
	ld.global.u32 	%r808, [%rd8+32];
	xor.b32  	%r1136, %r1136, %r808;
	ld.global.u32 	%r809, [%rd8+36];
	xor.b32  	%r951, %r951, %r809;
$L__BB0_83:
	and.b32  	%r811, %r794, 4;
	setp.eq.s32 	%p46, %r811, 0;
	@%p46 bra 	$L__BB0_85;
	ld.global.u32 	%r812, [%rd8+40];
	xor.b32  	%r955, %r955, %r812;
	ld.global.u32 	%r813, [%rd8+44];
	xor.b32  	%r954, %r954, %r813;
	ld.global.u32 	%r814, [%rd8+48];
	xor.b32  	%r1137, %r1137, %r814;
	ld.global.u32 	%r815, [%rd8+52];
	xor.b32  	%r1136, %r1136, %r815;
	ld.global.u32 	%r816, [%rd8+56];
	xor.b32  	%r951, %r951, %r816;
$L__BB0_85:
	and.b32  	%r818, %r794, 8;
	setp.eq.s32 	%p47, %r818, 0;
	@%p47 bra 	$L__BB0_87;
	ld.global.u32 	%r819, [%rd8+60];
	xor.b32  	%r955, %r955, %r819;
	ld.global.u32 	%r820, [%rd8+64];
	xor.b32  	%r954, %r954, %r820;
	ld.global.u32 	%r821, [%rd8+68];
	xor.b32  	%r1137, %r1137, %r821;
	ld.global.u32 	%r822, [%rd8+72];
	xor.b32  	%r1136, %r1136, %r822;
	ld.global.u32 	%r823, [%rd8+76];
	xor.b32  	%r951, %r951, %r823;
$L__BB0_87:
	and.b32  	%r825, %r794, 16;
	setp.eq.s32 	%p48, %r825, 0;
	@%p48 bra 	$L__BB0_89;
	ld.global.u32 	%r826, [%rd8+80];
	xor.b32  	%r955, %r955, %r826;
	ld.global.u32 	%r827, [%rd8+84];
	xor.b32  	%r954, %r954, %r827;
	ld.global.u32 	%r828, [%rd8+88];
	xor.b32  	%r1137, %r1137, %r828;
	ld.global.u32 	%r829, [%rd8+92];
	xor.b32  	%r1136, %r1136, %r829;
	ld.global.u32 	%r830, [%rd8+96];
	xor.b32  	%r951, %r951, %r830;
$L__BB0_89:
	and.b32  	%r832, %r794, 32;
	setp.eq.s32 	%p49, %r832, 0;
	@%p49 bra 	$L__BB0_91;
	ld.global.u32 	%r833, [%rd8+100];
	xor.b32  	%r955, %r955, %r833;
	ld.global.u32 	%r834, [%rd8+104];
	xor.b32  	%r954, %r954, %r834;
	ld.global.u32 	%r835, [%rd8+108];
	xor.b32  	%r1137, %r1137, %r835;
	ld.global.u32 	%r836, [%rd8+112];
	xor.b32  	%r1136, %r1136, %r836;
	ld.global.u32 	%r837, [%rd8+116];
	xor.b32  	%r951, %r951, %r837;
$L__BB0_91:
	and.b32  	%r839, %r794, 64;
	setp.eq.s32 	%p50, %r839, 0;
	@%p50 bra 	$L__BB0_93;
	ld.global.u32 	%r840, [%rd8+120];
	xor.b32  	%r955, %r955, %r840;
	ld.global.u32 	%r841, [%rd8+124];
	xor.b32  	%r954, %r954, %r841;
	ld.global.u32 	%r842, [%rd8+128];
	xor.b32  	%r1137, %r1137, %r842;
	ld.global.u32 	%r843, [%rd8+132];
	xor.b32  	%r1136, %r1136, %r843;
	ld.global.u32 	%r844, [%rd8+136];
	xor.b32  	%r951, %r951, %r844;
$L__BB0_93:
	and.b32  	%r846, %r794, 128;
	setp.eq.s32 	%p51, %r846, 0;
	@%p51 bra 	$L__BB0_95;
	ld.global.u32 	%r847, [%rd8+140];
	xor.b32  	%r955, %r955, %r847;
	ld.global.u32 	%r848, [%rd8+144];
	xor.b32  	%r954, %r954, %r848;
	ld.global.u32 	%r849, [%rd8+148];
	xor.b32  	%r1137, %r1137, %r849;
	ld.global.u32 	%r850, [%rd8+152];
	xor.b32  	%r1136, %r1136, %r850;
	ld.global.u32 	%r851, [%rd8+156];
	xor.b32  	%r951, %r951, %r851;
$L__BB0_95:
	and.b32  	%r853, %r794, 256;
	setp.eq.s32 	%p52, %r853, 0;
	@%p52 bra 	$L__BB0_97;
	ld.global.u32 	%r854, [%rd8+160];
	xor.b32  	%r955, %r955, %r854;
	ld.global.u32 	%r855, [%rd8+164];
	xor.b32  	%r954, %r954, %r855;
	ld.global.u32 	%r856, [%rd8+168];
	xor.b32  	%r1137, %r1137, %r856;
	ld.global.u32 	%r857, [%rd8+172];
	xor.b32  	%r1136, %r1136, %r857;
	ld.global.u32 	%r858, [%rd8+176];
	xor.b32  	%r951, %r951, %r858;
$L__BB0_97:
	and.b32  	%r860, %r794, 512;
	setp.eq.s32 	%p53, %r860, 0;
	@%p53 bra 	$L__BB0_99;
	ld.global.u32 	%r861, [%rd8+180];
	xor.b32  	%r955, %r955, %r861;
	ld.global.u32 	%r862, [%rd8+184];
	xor.b32  	%r954, %r954, %r862;
	ld.global.u32 	%r863, [%rd8+188];
	xor.b32  	%r1137, %r1137, %r863;
	ld.global.u32 	%r864, [%rd8+192];
	xor.b32  	%r1136, %r1136, %r864;
	ld.global.u32 	%r865, [%rd8+196];
	xor.b32  	%r951, %r951, %r865;
$L__BB0_99:
	and.b32  	%r867, %r794, 1024;
	setp.eq.s32 	%p54, %r867, 0;
	@%p54 bra 	$L__BB0_101;
	ld.global.u32 	%r868, [%rd8+200];
	xor.b32  	%r955, %r955, %r868;
	ld.global.u32 	%r869, [%rd8+204];
	xor.b32  	%r954, %r954, %r869;
	ld.global.u32 	%r870, [%rd8+208];
	xor.b32  	%r1137, %r1137, %r870;
	ld.global.u32 	%r871, [%rd8+212];
	xor.b32  	%r1136, %r1136, %r871;
	ld.global.u32 	%r872, [%rd8+216];
	xor.b32  	%r951, %r951, %r872;
$L__BB0_101:
	and.b32  	%r874, %r794, 2048;
	setp.eq.s32 	%p55, %r874, 0;
	@%p55 bra 	$L__BB0_103;
	ld.global.u32 	%r875, [%rd8+220];
	xor.b32  	%r955, %r955, %r875;
	ld.global.u32 	%r876, [%rd8+224];
	xor.b32  	%r954, %r954, %r876;
	ld.global.u32 	%r877, [%rd8+228];
	xor.b32  	%r1137, %r1137, %r877;
	ld.global.u32 	%r878, [%rd8+232];
	xor.b32  	%r1136, %r1136, %r878;
	ld.global.u32 	%r879, [%rd8+236];
	xor.b32  	%r951, %r951, %r879;
$L__BB0_103:
	and.b32  	%r881, %r794, 4096;
	setp.eq.s32 	%p56, %r881, 0;
	@%p56 bra 	$L__BB0_105;
	ld.global.u32 	%r882, [%rd8+240];
	xor.b32  	%r955, %r955, %r882;
	ld.global.u32 	%r883, [%rd8+244];
	xor.b32  	%r954, %r954, %r883;
	ld.global.u32 	%r884, [%rd8+248];
	xor.b32  	%r1137, %r1137, %r884;
	ld.global.u32 	%r885, [%rd8+252];
	xor.b32  	%r1136, %r1136, %r885;
	ld.global.u32 	%r886, [%rd8+256];
	xor.b32  	%r951, %r951, %r886;
$L__BB0_105:
	and.b32  	%r888, %r794, 8192;
	setp.eq.s32 	%p57, %r888, 0;
	@%p57 bra 	$L__BB0_107;
	ld.global.u32 	%r889, [%rd8+260];
	xor.b32  	%r955, %r955, %r889;
	ld.global.u32 	%r890, [%rd8+264];
	xor.b32  	%r954, %r954, %r890;
	ld.global.u32 	%r891, [%rd8+268];
	xor.b32  	%r1137, %r1137, %r891;
	ld.global.u32 	%r892, [%rd8+272];
	xor.b32  	%r1136, %r1136, %r892;
	ld.global.u32 	%r893, [%rd8+276];
	xor.b32  	%r951, %r951, %r893;
$L__BB0_107:
	and.b32  	%r895, %r794, 16384;
	setp.eq.s32 	%p58, %r895, 0;
	@%p58 bra 	$L__BB0_109;
	ld.global.u32 	%r896, [%rd8+280];
	xor.b32  	%r955, %r955, %r896;
	ld.global.u32 	%r897, [%rd8+284];
	xor.b32  	%r954, %r954, %r897;
	ld.global.u32 	%r898, [%rd8+288];
	xor.b32  	%r1137, %r1137, %r898;
	ld.global.u32 	%r899, [%rd8+292];
	xor.b32  	%r1136, %r1136, %r899;
	ld.global.u32 	%r900, [%rd8+296];
	xor.b32  	%r951, %r951, %r900;
$L__BB0_109:
	and.b32  	%r902, %r794, 32768;
	setp.eq.s32 	%p59, %r902, 0;
	@%p59 bra 	$L__BB0_111;
	ld.global.u32 	%r903, [%rd8+300];
	xor.b32  	%r955, %r955, %r903;
	ld.global.u32 	%r904, [%rd8+304];
	xor.b32  	%r954, %r954, %r904;
	ld.global.u32 	%r905, [%rd8+308];
	xor.b32  	%r1137, %r1137, %r905;
	ld.global.u32 	%r906, [%rd8+312];
	xor.b32  	%r1136, %r1136, %r906;
	ld.global.u32 	%r907, [%rd8+316];
	xor.b32  	%r951, %r951, %r907;
$L__BB0_111:
	add.s32 	%r1134, %r1134, 16;
	setp.ne.s32 	%p60, %r1134, 32;
	@%p60 bra 	$L__BB0_79;
	mad.lo.s32 	%r908, %r1128, -31, %r369;
	add.s32 	%r1128, %r908, 1;
	setp.ne.s32 	%p61, %r1128, 5;
	@%p61 bra 	$L__BB0_78;
	st.local.u32 	[%rd1+4], %r955;
	st.local.v2.u32 	[%rd1+8], {%r954, %r1137};
	st.local.v2.u32 	[%rd1+16], {%r1136, %r951};
$L__BB0_114:
	shr.u64 	%rd27, %rd3, 2;
	add.s32 	%r938, %r938, 1;
	setp.gt.u64 	%p62, %rd3, 3;
	@%p62 bra 	$L__BB0_2;
$L__BB0_115:
	setp.gt.s32 	%p63, %r1, 15375;
	@%p63 bra 	$L__BB0_117;
	shr.u32 	%r909, %r955, 2;
	xor.b32  	%r910, %r909, %r955;
	shl.b32 	%r911, %r951, 4;
	shl.b32 	%r912, %r910, 1;
	xor.b32  	%r913, %r912, %r911;
	xor.b32  	%r914, %r913, %r910;
	xor.b32  	%r915, %r914, %r951;
	add.s32 	%r916, %r2, %r915;
	add.s32 	%r917, %r916, 362437;
	mul.hi.u32 	%r918, %r917, -2006701681;
	shr.u32 	%r919, %r918, 13;
	mul.lo.s32 	%r920, %r919, 15376;
	sub.s32 	%r921, %r917, %r920;
	shr.u32 	%r922, %r954, 2;
	xor.b32  	%r923, %r922, %r954;
	shl.b32 	%r924, %r915, 4;
	shl.b32 	%r925, %r923, 1;
	xor.b32  	%r926, %r925, %r924;
	xor.b32  	%r927, %r926, %r923;
	xor.b32  	%r928, %r927, %r915;
	add.s32 	%r929, %r2, %r928;
	add.s32 	%r930, %r929, 724874;
	mul.hi.u32 	%r931, %r930, -2006701681;
	shr.u32 	%r932, %r931, 13;
	mul.lo.s32 	%r933, %r932, 15376;
	sub.s32 	%r934, %r930, %r933;
	cvta.to.global.u64 	%rd24, %rd10;
	mul.wide.u32 	%rd25, %r921, 4;
	add.s64 	%rd26, %rd24, %rd25;
	st.global.u32 	[%rd26], %r934;
$L__BB0_117:
	ret;

}
	// .globl	_Z13displayMatrixPi
.visible .entry _Z13displayMatrixPi(
	.param .u64 .ptr .align 1 _Z13displayMatrixPi_param_0
)
{
	.local .align 8 .b8 	__local_depot1[8];
	.reg .b64 	%SP;
	.reg .b64 	%SPL;
	.reg .pred 	%p<4>;
	.reg .b32 	%r<22>;
	.reg .b64 	%rd<12>;

	mov.u64 	%SPL, __local_depot1;
	cvta.local.u64 	%SP, %SPL;
	ld.param.u64 	%rd3, [_Z13displayMatrixPi_param_0];
	mov.u32 	%r6, %ctaid.x;
	mov.u32 	%r1, %ntid.x;
	mov.u32 	%r7, %tid.x;
	mad.lo.s32 	%r21, %r6, %r1, %r7;
	setp.gt.s32 	%p1, %r21, 15375;
	@%p1 bra 	$L__BB1_5;
	mov.u32 	%r8, %nctaid.x;
	mul.lo.s32 	%r3, %r1, %r8;
	add.u64 	%rd4, %SP, 0;
	add.u64 	%rd1, %SPL, 0;
	cvta.to.global.u64 	%rd2, %rd3;
	mov.u64 	%rd7, $str;
	mov.u64 	%rd10, $str$1;
$L__BB1_2:
	mul.hi.s32 	%r9, %r21, -2078209981;
	add.s32 	%r10, %r9, %r21;
	shr.u32 	%r11, %r10, 31;
	shr.s32 	%r12, %r10, 6;
	add.s32 	%r13, %r12, %r11;
	mul.lo.s32 	%r14, %r13, 124;
	sub.s32 	%r15, %r21, %r14;
	mul.wide.s32 	%rd5, %r21, 4;
	add.s64 	%rd6, %rd2, %rd5;
	ld.global.u32 	%r16, [%rd6];
	st.local.u32 	[%rd1], %r16;
	cvta.global.u64 	%rd8, %rd7;
	{ // callseq 0, 0
	.param .b64 param0;
	st.param.b64 	[param0], %rd8;
	.param .b64 param1;
	st.param.b64 	[param1], %rd4;
	.param .b32 retval0;
	call.uni (retval0), 
	vprintf, 
	(
	param0, 
	param1
	);
	ld.param.b32 	%r17, [retval0];
	} // callseq 0
	setp.ne.s32 	%p2, %r15, 123;
	@%p2 bra 	$L__BB1_4;
	cvta.global.u64 	%rd11, %rd10;
	{ // callseq 1, 0
	.param .b64 param0;
	st.param.b64 	[param0], %rd11;
	.param .b64 param1;
	st.param.b64 	[param1], 0;
	.param .b32 retval0;
	call.uni (retval0), 
	vprintf, 
	(
	param0, 
	param1
	);
	ld.param.b32 	%r19, [retval0];
	} // callseq 1
$L__BB1_4:
	add.s32 	%r21, %r21, %r3;
	setp.lt.s32 	%p3, %r21, 15376;
	@%p3 bra 	$L__BB1_2;
$L__BB1_5:
	ret;

}


// ===== COMPILED SASS (sm_100) =====

	.target	sm_100

	.elftype	@"ET_EXEC"


//--------------------- .note.nv.tkinfo           --------------------------
	.section	.note.nv.tkinfo,"",@"SHT_NOTE"
	.sectionflags	@"SHF_NOTE_NV_TKINFO"
	.tkinfo
        /*0018*/ 	.word	0x00000002
        /*0030*/ 	.string	""
        /*0030*/ 	.string	"ptxas"
        /*0030*/ 	.string	"Cuda compilation tools, release 13.0, V13.0.88"
        /*0030*/ 	.string	"Build cuda_13.0.r13.0/compiler.36424714_0"
        /*0030*/ 	.string	"-arch sm_100 -m 64 "



//--------------------- .note.nv.cuinfo           --------------------------
	.section	.note.nv.cuinfo,"",@"SHT_NOTE"
	.sectionflags	@"SHF_NOTE_NV_CUINFO"
        /*0018*/ 	.short	0x0002
        /*001a*/ 	.short	0x0064
        /*001c*/ 	.short	0x0082
	.zero		2


//--------------------- .nv.info                  --------------------------
	.section	.nv.info,"",@"SHT_CUDA_INFO"
	.align	4


	//----- nvinfo : EIATTR_REGCOUNT
	.align		4
        /*0000*/ 	.byte	0x04, 0x2f
        /*0002*/ 	.short	(.L_12 - .L_11)
	.align		4
.L_11:
        /*0004*/ 	.word	index@(_Z16fillRandomMatrixPim)
        /*0008*/ 	.word	0x0000001f


	//----- nvinfo : EIATTR_FRAME_SIZE
	.align		4
.L_12:
        /*000c*/ 	.byte	0x04, 0x11
        /*000e*/ 	.short	(.L_14 - .L_13)
	.align		4
.L_13:
        /*0010*/ 	.word	index@(_Z16fillRandomMatrixPim)
        /*0014*/ 	.word	0x00000030


	//----- nvinfo : EIATTR_REGCOUNT
	.align		4
.L_14:
        /*0018*/ 	.byte	0x04, 0x2f
        /*001a*/ 	.short	(.L_16 - .L_15)
	.align		4
.L_15:
        /*001c*/ 	.word	index@(_Z13displayMatrixPi)
        /*0020*/ 	.word	0x0000001b


	//----- nvinfo : EIATTR_FRAME_SIZE
	.align		4
.L_16:
        /*0024*/ 	.byte	0x04, 0x11
        /*0026*/ 	.short	(.L_18 - .L_17)
	.align		4
.L_17:
        /*0028*/ 	.word	index@(_Z13displayMatrixPi)
        /*002c*/ 	.word	0x00000008


	//----- nvinfo : EIATTR_MIN_STACK_SIZE
	.align		4
.L_18:
        /*0030*/ 	.byte	0x04, 0x12
        /*0032*/ 	.short	(.L_20 - .L_19)
	.align		4
.L_19:
        /*0034*/ 	.word	index@(_Z13displayMatrixPi)
        /*0038*/ 	.word	0x00000008


	//----- nvinfo : EIATTR_MIN_STACK_SIZE
	.align		4
.L_20:
        /*003c*/ 	.byte	0x04, 0x12
        /*003e*/ 	.short	(.L_22 - .L_21)
	.align		4
.L_21:
        /*0040*/ 	.word	index@(_Z16fillRandomMatrixPim)
        /*0044*/ 	.word	0x00000030
.L_22:


//--------------------- .nv.compat                --------------------------
	.section	.nv.compat,"",@"SHT_CUDA_COMPAT_INFO"
	.align	4
        /*0000*/ 	.byte	0x02, 0x09, 0x00, 0x00, 0x02, 0x02, 0x01, 0x00, 0x02, 0x05, 0x05, 0x00, 0x03, 0x07, 0x01, 0x01
        /*0010*/ 	.byte	0x02, 0x03, 0x00, 0x00, 0x02, 0x06, 0x01, 0x00, 0x04, 0x0b, 0x08, 0x00, 0x09, 0x00, 0x00, 0x00
        /*0020*/ 	.byte	0x00, 0x00, 0x00, 0x00


//--------------------- .nv.info._Z13displayMatrixPi --------------------------
	.section	.nv.info._Z13displayMatrixPi,"",@"SHT_CUDA_INFO"
	.sectionflags	@""
	.align	4


	//----- nvinfo : EIATTR_CUDA_API_VERSION
	.align		4
        /*0000*/ 	.byte	0x04, 0x37
        /*0002*/ 	.short	(.L_24 - .L_23)
.L_23:
        /*0004*/ 	.word	0x00000082


	//----- nvinfo : EIATTR_KPARAM_INFO
	.align		4
.L_24:
        /*0008*/ 	.byte	0x04, 0x17
        /*000a*/ 	.short	(.L_26 - .L_25)
.L_25:
        /*000c*/ 	.word	0x00000000
        /*0010*/ 	.short	0x0000
        /*0012*/ 	.short	0x0000
        /*0014*/ 	.byte	0x00, 0xf5, 0x21, 0x00


	//----- nvinfo : EIATTR_SPARSE_MMA_MASK
	.align		4
.L_26:
        /*0018*/ 	.byte	0x03, 0x50
        /*001a*/ 	.short	0x0000


	//----- nvinfo : EIATTR_MAXREG_COUNT
	.align		4
        /*001c*/ 	.byte	0x03, 0x1b
        /*001e*/ 	.short	0x00ff


	//----- nvinfo : EIATTR_EXTERNS
	.align		4
        /*0020*/ 	.byte	0x04, 0x0f
        /*0022*/ 	.short	(.L_28 - .L_27)


	//   ....[0]....
	.align		4
.L_27:
        /*0024*/ 	.word	index@(vprintf)


	//----- nvinfo : EIATTR_MERCURY_ISA_VERSION
	.align		4
.L_28:
        /*0028*/ 	.byte	0x03, 0x5f
        /*002a*/ 	.short	0x0101


	//----- nvinfo : EIATTR_VRC_CTA_INIT_COUNT
	.align		4
        /*002c*/ 	.byte	0x02, 0x4a
	.zero		1
	.zero		1


	//----- nvinfo : EIATTR_SYSCALL_OFFSETS
	.align		4
        /*0030*/ 	.byte	0x04, 0x46
        /*0032*/ 	.short	(.L_30 - .L_29)


	//   ....[0]....
.L_29:
        /*0034*/ 	.word	0x00000240


	//   ....[1]....
        /*0038*/ 	.word	0x000002e0


	//----- nvinfo : EIATTR_EXIT_INSTR_OFFSETS
	.align		4
.L_30:
        /*003c*/ 	.byte	0x04, 0x1c
        /*003e*/ 	.short	(.L_32 - .L_31)


	//   ....[0]....
.L_31:
        /*0040*/ 	.word	0x000000b0


	//   ....[1]....
        /*0044*/ 	.word	0x00000320


	//----- nvinfo : EIATTR_CRS_STACK_SIZE
	.align		4
.L_32:
        /*0048*/ 	.byte	0x04, 0x1e
        /*004a*/ 	.short	(.L_34 - .L_33)
.L_33:
        /*004c*/ 	.word	0x00000000


	//----- nvinfo : EIATTR_CBANK_PARAM_SIZE
	.align		4
.L_34:
        /*0050*/ 	.byte	0x03, 0x19
        /*0052*/ 	.short	0x0008


	//----- nvinfo : EIATTR_PARAM_CBANK
	.align		4
        /*0054*/ 	.byte	0x04, 0x0a
        /*0056*/ 	.short	(.L_36 - .L_35)
	.align		4
.L_35:
        /*0058*/ 	.word	index@(.nv.constant0._Z13displayMatrixPi)
        /*005c*/ 	.short	0x0380
        /*005e*/ 	.short	0x0008


	//----- nvinfo : EIATTR_SW_WAR
	.align		4
.L_36:
        /*0060*/ 	.byte	0x04, 0x36
        /*0062*/ 	.short	(.L_38 - .L_37)
.L_37:
        /*0064*/ 	.word	0x00000008
.L_38:


//--------------------- .nv.info._Z16fillRandomMatrixPim --------------------------
	.section	.nv.info._Z16fillRandomMatrixPim,"",@"SHT_CUDA_INFO"
	.sectionflags	@""
	.align	4


	//----- nvinfo : EIATTR_CUDA_API_VERSION
	.align		4
        /*0000*/ 	.byte	0x04, 0x37
        /*0002*/ 	.short	(.L_40 - .L_39)
.L_39:
        /*0004*/ 	.word	0x00000082


	//----- nvinfo : EIATTR_KPARAM_INFO
	.align		4
.L_40:
        /*0008*/ 	.byte	0x04, 0x17
        /*000a*/ 	.short	(.L_42 - .L_41)
.L_41:
        /*000c*/ 	.word	0x00000000
        /*0010*/ 	.short	0x0001
        /*0012*/ 	.short	0x0008
        /*0014*/ 	.byte	0x00, 0xf0, 0x21, 0x00


	//----- nvinfo : EIATTR_KPARAM_INFO
	.align		4
.L_42:
        /*0018*/ 	.byte	0x04, 0x17
        /*001a*/ 	.short	(.L_44 - .L_43)
.L_43:
        /*001c*/ 	.word	0x00000000
        /*0020*/ 	.short	0x0000
        /*0022*/ 	.short	0x0000
        /*0024*/ 	.byte	0x00, 0xf5, 0x21, 0x00


	//----- nvinfo : EIATTR_SPARSE_MMA_MASK
	.align		4
.L_44:
        /*0028*/ 	.byte	0x03, 0x50
        /*002a*/ 	.short	0x0000


	//----- nvinfo : EIATTR_MAXREG_COUNT
	.align		4
        /*002c*/ 	.byte	0x03, 0x1b
        /*002e*/ 	.short	0x00ff


	//----- nvinfo : EIATTR_MERCURY_ISA_VERSION
	.align		4
        /*0030*/ 	.byte	0x03, 0x5f
        /*0032*/ 	.short	0x0101


	//----- nvinfo : EIATTR_VRC_CTA_INIT_COUNT
	.align		4
        /*0034*/ 	.byte	0x02, 0x4a
	.zero		1
	.zero		1


	//----- nvinfo : EIATTR_EXIT_INSTR_OFFSETS
	.align		4
        /*0038*/ 	.byte	0x04, 0x1c
        /*003a*/ 	.short	(.L_46 - .L_45)


	//   ....[0]....
.L_45:
        /*003c*/ 	.word	0x00002690


	//   ....[1]....
        /*0040*/ 	.word	0x00002870


	//----- nvinfo : EIATTR_CRS_STACK_SIZE
	.align		4
.L_46:
        /*0044*/ 	.byte	0x04, 0x1e
        /*0046*/ 	.short	(.L_48 - .L_47)
.L_47:
        /*0048*/ 	.word	0x00000000


	//----- nvinfo : EIATTR_CBANK_PARAM_SIZE
	.align		4
.L_48:
        /*004c*/ 	.byte	0x03, 0x19
        /*004e*/ 	.short	0x0010


	//----- nvinfo : EIATTR_PARAM_CBANK
	.align		4
        /*0050*/ 	.byte	0x04, 0x0a
        /*0052*/ 	.short	(.L_50 - .L_49)
	.align		4
.L_49:
        /*0054*/ 	.word	index@(.nv.constant0._Z16fillRandomMatrixPim)
        /*0058*/ 	.short	0x0380
        /*005a*/ 	.short	0x0010


	//----- nvinfo : EIATTR_SW_WAR
	.align		4
.L_50:
        /*005c*/ 	.byte	0x04, 0x36
        /*005e*/ 	.short	(.L_52 - .L_51)
.L_51:
        /*0060*/ 	.word	0x00000008
.L_52:


//--------------------- .nv.callgraph             --------------------------
	.section	.nv.callgraph,"",@"SHT_CUDA_CALLGRAPH"
	.align	4
	.sectionentsize	8
	.align		4
        /*0000*/ 	.word	0x00000000
	.align		4
        /*0004*/ 	.word	0xffffffff
	.align		4
        /*0008*/ 	.word	index@(_Z13displayMatrixPi)
	.align		4
        /*000c*/ 	.word	index@(vprintf)
	.align		4
        /*0010*/ 	.word	0x00000000
	.align		4
        /*0014*/ 	.word	0xfffffffe
	.align		4
        /*0018*/ 	.word	0x00000000
	.align		4
        /*001c*/ 	.word	0xfffffffd
	.align		4
        /*0020*/ 	.word	0x00000000
	.align		4
        /*0024*/ 	.word	0xfffffffc


//--------------------- .nv.constant4             --------------------------
	.section	.nv.constant4,"a",@progbits
	.align	8
	.align		8
.nv.constant4:
        /*0000*/ 	.dword	vprintf
	.align		8
        /*0008*/ 	.dword	precalc_xorwow_matrix
	.align		8
        /*0010*/ 	.dword	precalc_xorwow_offset_matrix
	.align		8
        /*0018*/ 	.dword	mrg32k3aM1
	.align		8
        /*0020*/ 	.dword	mrg32k3aM2
	.align		8
        /*0028*/ 	.dword	mrg32k3aM1SubSeq
	.align		8
        /*0030*/ 	.dword	mrg32k3aM2SubSeq
	.align		8
        /*0038*/ 	.dword	mrg32k3aM1Seq
	.align		8
        /*0040*/ 	.dword	mrg32k3aM2Seq
	.align		8
        /*0048*/ 	.dword	$str
	.align		8
        /*0050*/ 	.dword	$str$1


//--------------------- .nv.constant3             --------------------------
	.section	.nv.constant3,"a",@progbits
	.align	8
.nv.constant3:
	.type		__cr_lgamma_table,@object
	.size		__cr_lgamma_table,(.L_8 - __cr_lgamma_table)
__cr_lgamma_table:
        /*0000*/ 	.byte	0x00, 0x00, 0x00, 0x00, 0x00, 0x00, 0x00, 0x00, 0x00, 0x00, 0x00, 0x00, 0x00, 0x00, 0x00, 0x00
        /*0010*/ 	.byte	0xef, 0x39, 0xfa, 0xfe, 0x42, 0x2e, 0xe6, 0x3f, 0x02, 0x20, 0x2a, 0xfa, 0x0b, 0xab, 0xfc, 0x3f
        /*0020*/ 	.byte	0xf9, 0x2c, 0x92, 0x7c, 0xa7, 0x6c, 0x09, 0x40, 0xc9, 0x79, 0x44, 0x3c, 0x64, 0x26, 0x13, 0x40
        /*0030*/ 	.byte	0xca, 0x01, 0xcf, 0x3a, 0x27, 0x51, 0x1a, 0x40, 0x30, 0xcc, 0x2d, 0xf3, 0xe1, 0x0c, 0x21, 0x40
        /*0040*/ 	.byte	0x0d, 0xb7, 0xfc, 0x82, 0x8e, 0x35, 0x25, 0x40
.L_8:


//--------------------- .text._Z13displayMatrixPi --------------------------
	.section	.text._Z13displayMatrixPi,"ax",@progbits
	.align	128
        .global         _Z13displayMatrixPi
        .type           _Z13displayMatrixPi,@function
        .size           _Z13displayMatrixPi,(.L_x_17 - _Z13displayMatrixPi)
        .other          _Z13displayMatrixPi,@"STO_CUDA_ENTRY STV_DEFAULT"
_Z13displayMatrixPi:
.text._Z13displayMatrixPi:
[----:B------:R-:W0:Y:S01]  /*0000*/  LDC R1, c[0x0][0x37c] ;  /* 0x0000df00ff017b82 */ /* 0x000e220000000800 */
[----:B------:R-:W1:Y:S01]  /*0010*/  S2R R17, SR_TID.X ;  /* 0x0000000000117919 */ /* 0x000e620000002100 */
[----:B------:R-:W2:Y:S06]  /*0020*/  LDCU UR5, c[0x0][0x2fc] ;  /* 0x00005f80ff0577ac */ /* 0x000eac0008000800 */
[----:B------:R-:W1:Y:S01]  /*0030*/  S2UR UR6, SR_CTAID.X ;  /* 0x00000000000679c3 */ /* 0x000e620000002500 */
[----:B0-----:R-:W-:Y:S01]  /*0040*/  VIADD R1, R1, 0xfffffff8 ;  /* 0xfffffff801017836 */ /* 0x001fe20000000000 */
[----:B------:R-:W0:Y:S06]  /*0050*/  LDCU UR4, c[0x0][0x2f8] ;  /* 0x00005f00ff0477ac */ /* 0x000e2c0008000800 */
[----:B------:R-:W1:Y:S01]  /*0060*/  LDC R24, c[0x0][0x360] ;  /* 0x0000d800ff187b82 */ /* 0x000e620000000800 */
[----:B0-----:R-:W-:-:S05]  /*0070*/  IADD3 R18, P1, PT, R1, UR4, RZ ;  /* 0x0000000401127c10 */ /* 0x001fca000ff3e0ff */
[----:B--2---:R-:W-:Y:S02]  /*0080*/  IMAD.X R16, RZ, RZ, UR5, P1 ;  /* 0x00000005ff107e24 */ /* 0x004fe400088e06ff */
[----:B-1----:R-:W-:-:S05]  /*0090*/  IMAD R17, R24, UR6, R17 ;  /* 0x0000000618117c24 */ /* 0x002fca000f8e0211 */
[----:B------:R-:W-:-:S13]  /*00a0*/  ISETP.GT.AND P0, PT, R17, 0x3c0f, PT ;  /* 0x00003c0f1100780c */ /* 0x000fda0003f04270 */
[----:B------:R-:W-:Y:S05]  /*00b0*/  @P0 EXIT ;  /* 0x000000000000094d */ /* 0x000fea0003800000 */
[----:B------:R-:W0:Y:S01]  /*00c0*/  LDCU UR4, c[0x0][0x370] ;  /* 0x00006e00ff0477ac */ /* 0x000e220008000800 */
[----:B------:R-:W1:Y:S01]  /*00d0*/  LDCU.64 UR36, c[0x0][0x358] ;  /* 0x00006b00ff2477ac */ /* 0x000e620008000a00 */
[----:B0-----:R-:W-:-:S07]  /*00e0*/  IMAD R24, R24, UR4, RZ ;  /* 0x0000000418187c24 */ /* 0x001fce000f8e02ff */
.L_x_3:
[----:B------:R-:W0:Y:S01]  /*00f0*/  LDC.64 R8, c[0x0][0x380] ;  /* 0x0000e000ff087b82 */ /* 0x000e220000000a00 */
[----:B------:R-:W-:Y:S01]  /*0100*/  MOV R3, R17 ;  /* 0x0000001100037202 */ /* 0x000fe20000000f00 */
[----:B------:R-:W-:Y:S01]  /*0110*/  IMAD.MOV.U32 R2, RZ, RZ, RZ ;  /* 0x000000ffff027224 */ /* 0x000fe200078e00ff */
[----:B------:R-:W-:Y:S01]  /*0120*/  MOV R19, 0x0 ;  /* 0x0000000000137802 */ /* 0x000fe20000000f00 */
[----:B------:R-:W2:Y:S01]  /*0130*/  LDCU.64 UR4, c[0x4][0x48] ;  /* 0x01000900ff0477ac */ /* 0x000ea20008000a00 */
[----:B0-----:R-:W-:-:S06]  /*0140*/  IMAD.WIDE R8, R17, 0x4, R8 ;  /* 0x0000000411087825 */ /* 0x001fcc00078e0208 */
[----:B-1----:R-:W3:Y:S01]  /*0150*/  LDG.E R8, desc[UR36][R8.64] ;  /* 0x0000002408087981 */ /* 0x002ee2000c1e1900 */
[----:B------:R-:W-:Y:S02]  /*0160*/  IMAD.HI R0, R17, -0x7bdef7bd, R2 ;  /* 0x8421084311007827 */ /* 0x000fe400078e0202 */
[----:B------:R0:W1:Y:S02]  /*0170*/  LDC.64 R2, c[0x4][R19] ;  /* 0x0100000013027b82 */ /* 0x0000640000000a00 */
[----:B--2---:R-:W-:Y:S01]  /*0180*/  IMAD.U32 R4, RZ, RZ, UR4 ;  /* 0x00000004ff047e24 */ /* 0x004fe2000f8e00ff */
[----:B------:R-:W-:Y:S01]  /*0190*/  SHF.R.U32.HI R5, RZ, 0x1f, R0 ;  /* 0x0000001fff057819 */ /* 0x000fe20000011600 */
[----:B------:R-:W-:Y:S02]  /*01a0*/  IMAD.MOV.U32 R6, RZ, RZ, R18 ;  /* 0x000000ffff067224 */ /* 0x000fe400078e0012 */
[----:B------:R-:W-:Y:S01]  /*01b0*/  IMAD.MOV.U32 R7, RZ, RZ, R16 ;  /* 0x000000ffff077224 */ /* 0x000fe200078e0010 */
[----:B------:R-:W-:-:S02]  /*01c0*/  LEA.HI.SX32 R0, R0, R5, 0x1a ;  /* 0x0000000500007211 */ /* 0x000fc400078fd2ff */
[----:B------:R-:W-:-:S03]  /*01d0*/  MOV R5, UR5 ;  /* 0x0000000500057c02 */ /* 0x000fc60008000f00 */
[--C-:B------:R-:W-:Y:S02]  /*01e0*/  IMAD R22, R0, -0x7c, R17.reuse ;  /* 0xffffff8400167824 */ /* 0x100fe400078e0211 */
[----:B------:R-:W-:-:S05]  /*01f0*/  IMAD.IADD R17, R24, 0x1, R17 ;  /* 0x0000000118117824 */ /* 0x000fca00078e0211 */
[----:B------:R-:W-:-:S04]  /*0200*/  ISETP.GE.AND P0, PT, R17, 0x3c10, PT ;  /* 0x00003c101100780c */ /* 0x000fc80003f06270 */
[----:B------:R-:W-:Y:S01]  /*0210*/  P2R R23, PR, RZ, 0x1 ;  /* 0x00000001ff177803 */ /* 0x000fe20000000000 */
[----:B-1-3--:R0:W-:Y:S08]  /*0220*/  STL [R1], R8 ;  /* 0x0000000801007387 */ /* 0x00a1f00000100800 */
[----:B------:R-:W-:-:S07]  /*0230*/  LEPC R20, `(.L_x_0) ;  /* 0x000000001014794e */ /* 0x000fce0000000000 */
[----:B0-----:R-:W-:Y:S05]  /*0240*/  CALL.ABS.NOINC R2 ;  /* 0x0000000002007343 */ /* 0x001fea0003c00000 */
.L_x_0:
[----:B------:R-:W-:Y:S01]  /*0250*/  ISETP.NE.AND P0, PT, R22, 0x7b, PT ;  /* 0x0000007b1600780c */ /* 0x000fe20003f05270 */
[----:B------:R-:W-:-:S12]  /*0260*/  BSSY.RECONVERGENT B6, `(.L_x_1) ;  /* 0x0000009000067945 */ /* 0x000fd80003800200 */
[----:B------:R-:W-:Y:S05]  /*0270*/  @P0 BRA `(.L_x_2) ;  /* 0x00000000001c0947 */ /* 0x000fea0003800000 */
[----:B------:R0:W1:Y:S01]  /*0280*/  LDC.64 R2, c[0x4][R19] ;  /* 0x0100000013027b82 */ /* 0x0000620000000a00 */
[----:B------:R-:W2:Y:S01]  /*0290*/  LDCU.64 UR4, c[0x4][0x50] ;  /* 0x01000a00ff0477ac */ /* 0x000ea20008000a00 */
[----:B------:R-:W-:Y:S02]  /*02a0*/  CS2R R6, SRZ ;  /* 0x0000000000067805 */ /* 0x000fe4000001ff00 */
[----:B--2---:R-:W-:Y:S01]  /*02b0*/  MOV R4, UR4 ;  /* 0x0000000400047c02 */ /* 0x004fe20008000f00 */
[----:B0-----:R-:W-:-:S07]  /*02c0*/  IMAD.U32 R5, RZ, RZ, UR5 ;  /* 0x00000005ff057e24 */ /* 0x001fce000f8e00ff */
[----:B------:R-:W-:-:S07]  /*02d0*/  LEPC R20, `(.L_x_2) ;  /* 0x000000001014794e */ /* 0x000fce0000000000 */
[----:B-1----:R-:W-:Y:S05]  /*02e0*/  CALL.ABS.NOINC R2 ;  /* 0x0000000002007343 */ /* 0x002fea0003c00000 */
.L_x_2:
[----:B------:R-:W-:Y:S05]  /*02f0*/  BSYNC.RECONVERGENT B6 ;  /* 0x0000000000067941 */ /* 0x000fea0003800200 */
.L_x_1:
[----:B------:R-:W-:-:S13]  /*0300*/  ISETP.NE.AND P6, PT, R23, RZ, PT ;  /* 0x000000ff1700720c */ /* 0x000fda0003fc5270 */
[----:B------:R-:W-:Y:S05]  /*0310*/  @!P6 BRA `(.L_x_3) ;  /* 0xfffffffc0074e947 */ /* 0x000fea000383ffff */
[----:B------:R-:W-:Y:S05]  /*0320*/  EXIT ;  /* 0x000000000000794d */ /* 0x000fea0003800000 */
.L_x_4:
[----:B------:R-:W-:-:S00]  /*0330*/  BRA `(.L_x_4) ;  /* 0xfffffffc00fc7947 */ /* 0x000fc0000383ffff */
[----:B------:R-:W-:-:S00]  /*0340*/  NOP ;  /* 0x0000000000007918 */ /* 0x000fc00000000000 */
        /* <DEDUP_REMOVED lines=11> */
.L_x_17:


//--------------------- .text._Z16fillRandomMatrixPim --------------------------
	.section	.text._Z16fillRandomMatrixPim,"ax",@progbits
	.align	128
        .global         _Z16fillRandomMatrixPim
        .type           _Z16fillRandomMatrixPim,@function
        .size           _Z16fillRandomMatrixPim,(.L_x_18 - _Z16fillRandomMatrixPim)
        .other          _Z16fillRandomMatrixPim,@"STO_CUDA_ENTRY STV_DEFAULT"
_Z16fillRandomMatrixPim:
.text._Z16fillRandomMatrixPim:
[----:B------:R-:W0:Y:S08]  /*0000*/  LDC R1, c[0x0][0x37c] ;  /* 0x0000df00ff017b82 */ /* 0x000e300000000800 */
[----:B------:R-:W1:Y:S01]  /*0010*/  LDC.64 R2, c[0x0][0x388] ;  /* 0x0000e200ff027b82 */ /* 0x000e620000000a00 */
[----:B------:R-:W2:Y:S01]  /*0020*/  S2R R11, SR_TID.X ;  /* 0x00000000000b7919 */ /* 0x000ea20000002100 */
[----:B0-----:R-:W-:Y:S01]  /*0030*/  VIADD R1, R1, 0xffffffd0 ;  /* 0xffffffd001017836 */ /* 0x001fe20000000000 */
[----:B------:R-:W0:Y:S01]  /*0040*/  LDCU.64 UR6, c[0x0][0x358] ;  /* 0x00006b00ff0677ac */ /* 0x000e220008000a00 */
[----:B------:R-:W-:Y:S04]  /*0050*/  BSSY.RECONVERGENT B0, `(.L_x_5) ;  /* 0x0000262000007945 */ /* 0x000fe80003800200 */
[----:B------:R-:W2:Y:S08]  /*0060*/  S2UR UR4, SR_CTAID.X ;  /* 0x00000000000479c3 */ /* 0x000eb00000002500 */
[----:B------:R-:W2:Y:S01]  /*0070*/  LDC R8, c[0x0][0x360] ;  /* 0x0000d800ff087b82 */ /* 0x000ea20000000800 */
[----:B-1----:R-:W-:-:S02]  /*0080*/  LOP3.LUT R0, R2, 0xaad26b49, RZ, 0x3c, !PT ;  /* 0xaad26b4902007812 */ /* 0x002fc400078e3cff */
[----:B------:R-:W-:-:S03]  /*0090*/  LOP3.LUT R2, R3, 0xf7dcefdd, RZ, 0x3c, !PT ;  /* 0xf7dcefdd03027812 */ /* 0x000fc600078e3cff */
[----:B------:R-:W-:Y:S02]  /*00a0*/  IMAD R0, R0, 0x4182bed5, RZ ;  /* 0x4182bed500007824 */ /* 0x000fe400078e02ff */
[----:B------:R-:W-:Y:S02]  /*00b0*/  IMAD R9, R2, -0x658354e5, RZ ;  /* 0x9a7cab1b02097824 */ /* 0x000fe400078e02ff */
[C---:B------:R-:W-:Y:S01]  /*00c0*/  VIADD R3, R0.reuse, 0x75bcd15 ;  /* 0x075bcd1500037836 */ /* 0x040fe20000000000 */
[C---:B------:R-:W-:Y:S01]  /*00d0*/  LOP3.LUT R4, R0.reuse, 0x159a55e5, RZ, 0x3c, !PT ;  /* 0x159a55e500047812 */ /* 0x040fe200078e3cff */
[C---:B------:R-:W-:Y:S01]  /*00e0*/  VIADD R7, R0.reuse, 0x583f19 ;  /* 0x00583f1900077836 */ /* 0x040fe20000000000 */
[----:B------:R-:W-:Y:S01]  /*00f0*/  IADD3 R2, PT, PT, R0, 0x64f0c9, R9 ;  /* 0x0064f0c900027810 */ /* 0x000fe20007ffe009 */
[C---:B------:R-:W-:Y:S01]  /*0100*/  VIADD R5, R9.reuse, 0x1f123bb5 ;  /* 0x1f123bb509057836 */ /* 0x040fe20000000000 */
[----:B------:R-:W-:Y:S01]  /*0110*/  LOP3.LUT R6, R9, 0x5491333, RZ, 0x3c, !PT ;  /* 0x0549133309067812 */ /* 0x000fe200078e3cff */
[----:B--2---:R-:W-:-:S02]  /*0120*/  IMAD R0, R8, UR4, R11 ;  /* 0x0000000408007c24 */ /* 0x004fc4000f8e020b */
[----:B------:R1:W-:Y:S04]  /*0130*/  STL.64 [R1], R2 ;  /* 0x0000000201007387 */ /* 0x0003e80000100a00 */
[----:B------:R1:W-:Y:S01]  /*0140*/  STL.64 [R1+0x8], R4 ;  /* 0x0000080401007387 */ /* 0x0003e20000100a00 */
[----:B------:R-:W-:-:S03]  /*0150*/  ISETP.NE.AND P0, PT, R0, RZ, PT ;  /* 0x000000ff0000720c */ /* 0x000fc60003f05270 */
[----:B------:R1:W-:Y:S10]  /*0160*/  STL.64 [R1+0x10], R6 ;  /* 0x0000100601007387 */ /* 0x0003f40000100a00 */
[----:B0-----:R-:W-:Y:S05]  /*0170*/  @!P0 BRA `(.L_x_6) ;  /* 0x00000024003c8947 */ /* 0x001fea0003800000 */
[--C-:B------:R-:W-:Y:S01]  /*0180*/  SHF.R.S32.HI R12, RZ, 0x1f, R0.reuse ;  /* 0x0000001fff0c7819 */ /* 0x100fe20000011400 */
[----:B------:R-:W-:Y:S02]  /*0190*/  IMAD.MOV.U32 R11, RZ, RZ, R0 ;  /* 0x000000ffff0b7224 */ /* 0x000fe400078e0000 */
[----:B------:R-:W-:-:S07]  /*01a0*/  IMAD.MOV.U32 R10, RZ, RZ, RZ ;  /* 0x000000ffff0a7224 */ /* 0x000fce00078e00ff */
.L_x_15:
[----:B-1----:R-:W-:Y:S01]  /*01b0*/  LOP3.LUT R2, R11, 0x3, RZ, 0xc0, !PT ;  /* 0x000000030b027812 */ /* 0x002fe200078ec0ff */
[----:B------:R-:W-:Y:S03]  /*01c0*/  BSSY.RECONVERGENT B1, `(.L_x_7) ;  /* 0x0000244000017945 */ /* 0x000fe60003800200 */
[----:B------:R-:W-:-:S04]  /*01d0*/  ISETP.NE.U32.AND P0, PT, R2, RZ, PT ;  /* 0x000000ff0200720c */ /* 0x000fc80003f05070 */
[----:B------:R-:W-:-:S13]  /*01e0*/  ISETP.NE.AND.EX P0, PT, RZ, RZ, PT, P0 ;  /* 0x000000ffff00720c */ /* 0x000fda0003f05300 */
[----:B0-----:R-:W-:Y:S05]  /*01f0*/  @!P0 BRA `(.L_x_8) ;  /* 0x0000002400008947 */ /* 0x001fea0003800000 */
[----:B------:R-:W0:Y:S01]  /*0200*/  LDC.64 R8, c[0x4][0x8] ;  /* 0x01000200ff087b82 */ /* 0x000e220000000a00 */
[----:B------:R-:W-:Y:S02]  /*0210*/  CS2R R2, SRZ ;  /* 0x0000000000027805 */ /* 0x000fe4000001ff00 */
[----:B------:R-:W-:Y:S02]  /*0220*/  CS2R R6, SRZ ;  /* 0x0000000000067805 */ /* 0x000fe4000001ff00 */
[----:B------:R-:W-:Y:S01]  /*0230*/  CS2R R4, SRZ ;  /* 0x0000000000047805 */ /* 0x000fe2000001ff00 */
[----:B0-----:R-:W-:-:S07]  /*0240*/  IMAD.WIDE.U32 R8, R10, 0xc80, R8 ;  /* 0x00000c800a087825 */ /* 0x001fce00078e0008 */
.L_x_10:
[----:B------:R-:W-:-:S06]  /*0250*/  IMAD R13, R2, 0x4, R1 ;  /* 0x00000004020d7824 */ /* 0x000fcc00078e0201 */
[----:B------:R-:W5:Y:S01]  /*0260*/  LDL R13, [R13+0x4] ;  /* 0x000004000d0d7983 */ /* 0x000f620000100800 */
[----:B------:R-:W-:-:S05]  /*0270*/  UMOV UR4, URZ ;  /* 0x000000ff00047c82 */ /* 0x000fca0008000000 */
.L_x_9:
[----:B-----5:R-:W-:Y:S01]  /*0280*/  SHF.R.U32.HI R22, RZ, UR4, R13 ;  /* 0x00000004ff167c19 */ /* 0x020fe2000801160d */
[----:B------:R-:W-:-:S03]  /*0290*/  IMAD.SHL.U32 R14, R2, 0x20, RZ ;  /* 0x00000020020e7824 */ /* 0x000fc600078e00ff */
[----:B------:R-:W-:Y:S01]  /*02a0*/  LOP3.LUT R15, R22, 0x1, RZ, 0xc0, !PT ;  /* 0x00000001160f7812 */ /* 0x000fe200078ec0ff */
[----:B------:R-:W-:-:S03]  /*02b0*/  VIADD R14, R14, UR4 ;  /* 0x000000040e0e7c36 */ /* 0x000fc60008000000 */
[----:B------:R-:W-:Y:S01]  /*02c0*/  ISETP.NE.U32.AND P0, PT, R15, 0x1, PT ;  /* 0x000000010f00780c */ /* 0x000fe20003f05070 */
[----:B------:R-:W-:-:S03]  /*02d0*/  IMAD R15, R14, 0x5, RZ ;  /* 0x000000050e0f7824 */ /* 0x000fc600078e02ff */
[----:B------:R-:W-:Y:S01]  /*02e0*/  R2P PR, R22, 0x7e ;  /* 0x0000007e16007804 */ /* 0x000fe20000000000 */
[----:B------:R-:W-:-:S08]  /*02f0*/  IMAD.WIDE.U32 R14, R15, 0x4, R8 ;  /* 0x000000040f0e7825 */ /* 0x000fd000078e0008 */
[----:B------:R-:W2:Y:S04]  /*0300*/  @!P0 LDG.E R16, desc[UR6][R14.64+0x10] ;  /* 0x000010060e108981 */ /* 0x000ea8000c1e1900 */
[----:B------:R-:W3:Y:S04]  /*0310*/  @P1 LDG.E R18, desc[UR6][R14.64+0x24] ;  /* 0x000024060e121981 */ /* 0x000ee8000c1e1900 */
[----:B------:R-:W4:Y:S04]  /*0320*/  @P2 LDG.E R20, desc[UR6][R14.64+0x38] ;  /* 0x000038060e142981 */ /* 0x000f28000c1e1900 */
[----:B------:R-:W4:Y:S04]  /*0330*/  @P3 LDG.E R24, desc[UR6][R14.64+0x4c] ;  /* 0x00004c060e183981 */ /* 0x000f28000c1e1900 */
[----:B------:R-:W4:Y:S04]  /*0340*/  @P4 LDG.E R26, desc[UR6][R14.64+0x60] ;  /* 0x000060060e1a4981 */ /* 0x000f28000c1e1900 */
[----:B------:R-:W4:Y:S04]  /*0350*/  @!P0 LDG.E R17, desc[UR6][R14.64+0x4] ;  /* 0x000004060e118981 */ /* 0x000f28000c1e1900 */
[----:B------:R-:W4:Y:S04]  /*0360*/  @!P0 LDG.E R19, desc[UR6][R14.64+0xc] ;  /* 0x00000c060e138981 */ /* 0x000f28000c1e1900 */
[----:B------:R-:W4:Y:S04]  /*0370*/  @P1 LDG.E R21, desc[UR6][R14.64+0x18] ;  /* 0x000018060e151981 */ /* 0x000f28000c1e1900 */
[----:B------:R-:W4:Y:S04]  /*0380*/  @P3 LDG.E R23, desc[UR6][R14.64+0x40] ;  /* 0x000040060e173981 */ /* 0x000f28000c1e1900 */
[----:B------:R-:W4:Y:S04]  /*0390*/  @P5 LDG.E R25, desc[UR6][R14.64+0x70] ;  /* 0x000070060e195981 */ /* 0x000f28000c1e1900 */
[----:B------:R-:W4:Y:S01]  /*03a0*/  @P6 LDG.E R28, desc[UR6][R14.64+0x88] ;  /* 0x000088060e1c6981 */ /* 0x000f22000c1e1900 */
[----:B--2---:R-:W-:-:S03]  /*03b0*/  @!P0 LOP3.LUT R7, R7, R16, RZ, 0x3c, !PT ;  /* 0x0000001007078212 */ /* 0x004fc600078e3cff */
[----:B------:R-:W2:Y:S01]  /*03c0*/  @!P0 LDG.E R16, desc[UR6][R14.64] ;  /* 0x000000060e108981 */ /* 0x000ea2000c1e1900 */
[----:B---3--:R-:W-:-:S03]  /*03d0*/  @P1 LOP3.LUT R7, R7, R18, RZ, 0x3c, !PT ;  /* 0x0000001207071212 */ /* 0x008fc600078e3cff */
[----:B------:R-:W3:Y:S01]  /*03e0*/  @!P0 LDG.E R18, desc[UR6][R14.64+0x8] ;  /* 0x000008060e128981 */ /* 0x000ee2000c1e1900 */
[----:B----4-:R-:W-:-:S03]  /*03f0*/  @P2 LOP3.LUT R7, R7, R20, RZ, 0x3c, !PT ;  /* 0x0000001407072212 */ /* 0x010fc600078e3cff */
[----:B------:R-:W4:Y:S01]  /*0400*/  @P1 LDG.E R20, desc[UR6][R14.64+0x14] ;  /* 0x000014060e141981 */ /* 0x000f22000c1e1900 */
[----:B------:R-:W-:-:S03]  /*0410*/  @P3 LOP3.LUT R7, R7, R24, RZ, 0x3c, !PT ;  /* 0x0000001807073212 */ /* 0x000fc600078e3cff */
[----:B------:R-:W4:Y:S01]  /*0420*/  @P5 LDG.E R24, desc[UR6][R14.64+0x74] ;  /* 0x000074060e185981 */ /* 0x000f22000c1e1900 */
[----:B------:R-:W-:-:S03]  /*0430*/  @P4 LOP3.LUT R7, R7, R26, RZ, 0x3c, !PT ;  /* 0x0000001a07074212 */ /* 0x000fc600078e3cff */
[----:B------:R-:W4:Y:S01]  /*0440*/  @P3 LDG.E R26, desc[UR6][R14.64+0x44] ;  /* 0x000044060e1a3981 */ /* 0x000f22000c1e1900 */
[----:B------:R-:W-:-:S03]  /*0450*/  @!P0 LOP3.LUT R4, R4, R17, RZ, 0x3c, !PT ;  /* 0x0000001104048212 */ /* 0x000fc600078e3cff */
[----:B------:R-:W4:Y:S01]  /*0460*/  @P1 LDG.E R17, desc[UR6][R14.64+0x20] ;  /* 0x000020060e111981 */ /* 0x000f22000c1e1900 */
[----:B------:R-:W-:-:S03]  /*0470*/  @!P0 LOP3.LUT R6, R6, R19, RZ, 0x3c, !PT ;  /* 0x0000001306068212 */ /* 0x000fc600078e3cff */
[----:B------:R-:W4:Y:S01]  /*0480*/  @P2 LDG.E R19, desc[UR6][R14.64+0x2c] ;  /* 0x00002c060e132981 */ /* 0x000f22000c1e1900 */
[----:B------:R-:W-:-:S03]  /*0490*/  @P1 LOP3.LUT R4, R4, R21, RZ, 0x3c, !PT ;  /* 0x0000001504041212 */ /* 0x000fc600078e3cff */
[----:B------:R-:W4:Y:S01]  /*04a0*/  @P2 LDG.E R21, desc[UR6][R14.64+0x34] ;  /* 0x000034060e152981 */ /* 0x000f22000c1e1900 */
[----:B--2---:R-:W-:-:S03]  /*04b0*/  @!P0 LOP3.LUT R3, R3, R16, RZ, 0x3c, !PT ;  /* 0x0000001003038212 */ /* 0x004fc600078e3cff */
[----:B------:R-:W2:Y:S01]  /*04c0*/  @P1 LDG.E R16, desc[UR6][R14.64+0x1c] ;  /* 0x00001c060e101981 */ /* 0x000ea2000c1e1900 */
[----:B---3--:R-:W-:-:S03]  /*04d0*/  @!P0 LOP3.LUT R5, R5, R18, RZ, 0x3c, !PT ;  /* 0x0000001205058212 */ /* 0x008fc600078e3cff */
[----:B------:R-:W3:Y:S01]  /*04e0*/  @P2 LDG.E R18, desc[UR6][R14.64+0x28] ;  /* 0x000028060e122981 */ /* 0x000ee2000c1e1900 */
[----:B----4-:R-:W-:-:S03]  /*04f0*/  @P1 LOP3.LUT R3, R3, R20, RZ, 0x3c, !PT ;  /* 0x0000001403031212 */ /* 0x010fc600078e3cff */
[----:B------:R-:W4:Y:S01]  /*0500*/  @P2 LDG.E R20, desc[UR6][R14.64+0x30] ;  /* 0x000030060e142981 */ /* 0x000f22000c1e1900 */
[----:B------:R-:W-:-:S03]  /*0510*/  @P5 LOP3.LUT R7, R7, R24, RZ, 0x3c, !PT ;  /* 0x0000001807075212 */ /* 0x000fc600078e3cff */
[----:B------:R-:W4:Y:S01]  /*0520*/  @P3 LDG.E R24, desc[UR6][R14.64+0x3c] ;  /* 0x00003c060e183981 */ /* 0x000f22000c1e1900 */
[----:B------:R-:W-:-:S03]  /*0530*/  @P1 LOP3.LUT R6, R6, R17, RZ, 0x3c, !PT ;  /* 0x0000001106061212 */ /* 0x000fc600078e3cff */
[----:B------:R-:W4:Y:S01]  /*0540*/  @P3 LDG.E R17, desc[UR6][R14.64+0x48] ;  /* 0x000048060e113981 */ /* 0x000f22000c1e1900 */
[----:B------:R-:W-:-:S03]  /*0550*/  @P2 LOP3.LUT R4, R4, R19, RZ, 0x3c, !PT ;  /* 0x0000001304042212 */ /* 0x000fc600078e3cff */
[----:B------:R-:W4:Y:S01]  /*0560*/  @P4 LDG.E R19, desc[UR6][R14.64+0x54] ;  /* 0x000054060e134981 */ /* 0x000f22000c1e1900 */
[----:B------:R-:W-:Y:S02]  /*0570*/  @P2 LOP3.LUT R6, R6, R21, RZ, 0x3c, !PT ;  /* 0x0000001506062212 */ /* 0x000fe400078e3cff */
[----:B------:R-:W-:Y:S01]  /*0580*/  @P3 LOP3.LUT R4, R4, R23, RZ, 0x3c, !PT ;  /* 0x0000001704043212 */ /* 0x000fe200078e3cff */
[----:B------:R-:W4:Y:S04]  /*0590*/  @P4 LDG.E R21, desc[UR6][R14.64+0x5c] ;  /* 0x00005c060e154981 */ /* 0x000f28000c1e1900 */
[----:B------:R-:W4:Y:S01]  /*05a0*/  @P5 LDG.E R23, desc[UR6][R14.64+0x68] ;  /* 0x000068060e175981 */ /* 0x000f22000c1e1900 */
[----:B--2---:R-:W-:-:S03]  /*05b0*/  @P1 LOP3.LUT R5, R5, R16, RZ, 0x3c, !PT ;  /* 0x0000001005051212 */ /* 0x004fc600078e3cff */
[----:B------:R-:W2:Y:S01]  /*05c0*/  @P4 LDG.E R16, desc[UR6][R14.64+0x50] ;  /* 0x000050060e104981 */ /* 0x000ea2000c1e1900 */
[----:B---3--:R-:W-:-:S03]  /*05d0*/  @P2 LOP3.LUT R3, R3, R18, RZ, 0x3c, !PT ;  /* 0x0000001203032212 */ /* 0x008fc600078e3cff */
[----:B------:R-:W3:Y:S01]  /*05e0*/  @P4 LDG.E R18, desc[UR6][R14.64+0x58] ;  /* 0x000058060e124981 */ /* 0x000ee2000c1e1900 */
[----:B----4-:R-:W-:-:S03]  /*05f0*/  @P2 LOP3.LUT R5, R5, R20, RZ, 0x3c, !PT ;  /* 0x0000001405052212 */ /* 0x010fc600078e3cff */
[----:B------:R-:W4:Y:S01]  /*0600*/  @P5 LDG.E R20, desc[UR6][R14.64+0x64] ;  /* 0x000064060e145981 */ /* 0x000f22000c1e1900 */
[----:B------:R-:W-:-:S03]  /*0610*/  @P3 LOP3.LUT R3, R3, R24, RZ, 0x3c, !PT ;  /* 0x0000001803033212 */ /* 0x000fc600078e3cff */
[----:B------:R-:W4:Y:S01]  /*0620*/  @P5 LDG.E R24, desc[UR6][R14.64+0x6c] ;  /* 0x00006c060e185981 */ /* 0x000f22000c1e1900 */
[----:B------:R-:W-:Y:S02]  /*0630*/  LOP3.LUT P0, RZ, R22, 0x80, RZ, 0xc0, !PT ;  /* 0x0000008016ff7812 */ /* 0x000fe4000780c0ff */
[----:B------:R-:W-:Y:S02]  /*0640*/  @P3 LOP3.LUT R5, R5, R26, RZ, 0x3c, !PT ;  /* 0x0000001a05053212 */ /* 0x000fe400078e3cff */
[----:B------:R-:W-:Y:S02]  /*0650*/  @P3 LOP3.LUT R6, R6, R17, RZ, 0x3c, !PT ;  /* 0x0000001106063212 */ /* 0x000fe400078e3cff */
[----:B------:R-:W4:Y:S01]  /*0660*/  @P6 LDG.E R17, desc[UR6][R14.64+0x7c] ;  /* 0x00007c060e116981 */ /* 0x000f22000c1e1900 */
[----:B------:R-:W-:-:S03]  /*0670*/  @P4 LOP3.LUT R4, R4, R19, RZ, 0x3c, !PT ;  /* 0x0000001304044212 */ /* 0x000fc600078e3cff */
[----:B------:R-:W4:Y:S01]  /*0680*/  @P6 LDG.E R19, desc[UR6][R14.64+0x84] ;  /* 0x000084060e136981 */ /* 0x000f22000c1e1900 */
[----:B------:R-:W-:-:S03]  /*0690*/  @P4 LOP3.LUT R6, R6, R21, RZ, 0x3c, !PT ;  /* 0x0000001506064212 */ /* 0x000fc600078e3cff */
[----:B------:R-:W4:Y:S01]  /*06a0*/  @P0 LDG.E R26, desc[UR6][R14.64+0x9c] ;  /* 0x00009c060e1a0981 */ /* 0x000f22000c1e1900 */
[----:B------:R-:W-:-:S03]  /*06b0*/  @P5 LOP3.LUT R4, R4, R23, RZ, 0x3c, !PT ;  /* 0x0000001704045212 */ /* 0x000fc600078e3cff */
        /* <DEDUP_REMOVED lines=10> */
[----:B------:R-:W-:Y:S02]  /*0760*/  @P5 LOP3.LUT R6, R6, R25, RZ, 0x3c, !PT ;  /* 0x0000001906065212 */ /* 0x000fe400078e3cff */
[----:B------:R-:W-:Y:S02]  /*0770*/  @P6 LOP3.LUT R7, R7, R28, RZ, 0x3c, !PT ;  /* 0x0000001c07076212 */ /* 0x000fe400078e3cff */
[----:B------:R-:W-:Y:S02]  /*0780*/  @P6 LOP3.LUT R4, R4, R17, RZ, 0x3c, !PT ;  /* 0x0000001104046212 */ /* 0x000fe400078e3cff */
[----:B------:R-:W-:Y:S02]  /*0790*/  @P6 LOP3.LUT R6, R6, R19, RZ, 0x3c, !PT ;  /* 0x0000001306066212 */ /* 0x000fe400078e3cff */
[----:B------:R-:W-:Y:S02]  /*07a0*/  @P0 LOP3.LUT R7, R7, R26, RZ, 0x3c, !PT ;  /* 0x0000001a07070212 */ /* 0x000fe400078e3cff */
[----:B------:R-:W-:-:S02]  /*07b0*/  @P0 LOP3.LUT R4, R4, R21, RZ, 0x3c, !PT ;  /* 0x0000001504040212 */ /* 0x000fc400078e3cff */
[----:B------:R-:W-:Y:S02]  /*07c0*/  @P0 LOP3.LUT R6, R6, R23, RZ, 0x3c, !PT ;  /* 0x0000001706060212 */ /* 0x000fe400078e3cff */
[----:B--2---:R-:W-:Y:S02]  /*07d0*/  @P6 LOP3.LUT R3, R3, R16, RZ, 0x3c, !PT ;  /* 0x0000001003036212 */ /* 0x004fe400078e3cff */
[----:B---3--:R-:W-:Y:S02]  /*07e0*/  @P6 LOP3.LUT R5, R5, R18, RZ, 0x3c, !PT ;  /* 0x0000001205056212 */ /* 0x008fe400078e3cff */
[----:B----4-:R-:W-:Y:S02]  /*07f0*/  @P0 LOP3.LUT R3, R3, R20, RZ, 0x3c, !PT ;  /* 0x0000001403030212 */ /* 0x010fe400078e3cff */
[----:B------:R-:W-:Y:S02]  /*0800*/  @P0 LOP3.LUT R5, R5, R24, RZ, 0x3c, !PT ;  /* 0x0000001805050212 */ /* 0x000fe400078e3cff */
[----:B------:R-:W-:-:S13]  /*0810*/  R2P PR, R22.B1, 0x7f ;  /* 0x0000007f16007804 */ /* 0x000fda0000001000 */
[----:B------:R-:W2:Y:S04]  /*0820*/  @P0 LDG.E R18, desc[UR6][R14.64+0xa0] ;  /* 0x0000a0060e120981 */ /* 0x000ea8000c1e1900 */
[----:B------:R-:W3:Y:S04]  /*0830*/  @P0 LDG.E R19, desc[UR6][R14.64+0xa4] ;  /* 0x0000a4060e130981 */ /* 0x000ee8000c1e1900 */
[----:B------:R-:W4:Y:S04]  /*0840*/  @P0 LDG.E R20, desc[UR6][R14.64+0xa8] ;  /* 0x0000a8060e140981 */ /* 0x000f28000c1e1900 */
[----:B------:R-:W4:Y:S04]  /*0850*/  @P0 LDG.E R21, desc[UR6][R14.64+0xac] ;  /* 0x0000ac060e150981 */ /* 0x000f28000c1e1900 */
[----:B------:R-:W4:Y:S04]  /*0860*/  @P0 LDG.E R24, desc[UR6][R14.64+0xb0] ;  /* 0x0000b0060e180981 */ /* 0x000f28000c1e1900 */
[----:B------:R-:W4:Y:S04]  /*0870*/  @P1 LDG.E R16, desc[UR6][R14.64+0xbc] ;  /* 0x0000bc060e101981 */ /* 0x000f28000c1e1900 */
[----:B------:R-:W4:Y:S04]  /*0880*/  @P1 LDG.E R26, desc[UR6][R14.64+0xb4] ;  /* 0x0000b4060e1a1981 */ /* 0x000f28000c1e1900 */
        /* <DEDUP_REMOVED lines=11> */
[----:B------:R-:W-:Y:S01]  /*0940*/  LOP3.LUT P0, RZ, R22, 0x8000, RZ, 0xc0, !PT ;  /* 0x0000800016ff7812 */ /* 0x000fe2000780c0ff */
[----:B------:R-:W4:Y:S01]  /*0950*/  @P2 LDG.E R24, desc[UR6][R14.64+0xd8] ;  /* 0x0000d8060e182981 */ /* 0x000f22000c1e1900 */
[----:B------:R-:W-:-:S03]  /*0960*/  @P1 LOP3.LUT R5, R5, R16, RZ, 0x3c, !PT ;  /* 0x0000001005051212 */ /* 0x000fc600078e3cff */
[----:B------:R-:W4:Y:S01]  /*0970*/  @P2 LDG.E R22, desc[UR6][R14.64+0xd0] ;  /* 0x0000d0060e162981 */ /* 0x000f22000c1e1900 */
[----:B------:R-:W-:-:S03]  /*0980*/  @P1 LOP3.LUT R3, R3, R26, RZ, 0x3c, !PT ;  /* 0x0000001a03031212 */ /* 0x000fc600078e3cff */
[----:B------:R-:W4:Y:S01]  /*0990*/  @P3 LDG.E R16, desc[UR6][R14.64+0xe4] ;  /* 0x0000e4060e103981 */ /* 0x000f22000c1e1900 */
[----:B------:R-:W-:-:S03]  /*09a0*/  @P1 LOP3.LUT R4, R4, R23, RZ, 0x3c, !PT ;  /* 0x0000001704041212 */ /* 0x000fc600078e3cff */
[----:B------:R-:W4:Y:S01]  /*09b0*/  @P3 LDG.E R26, desc[UR6][R14.64+0xdc] ;  /* 0x0000dc060e1a3981 */ /* 0x000f22000c1e1900 */
[----:B------:R-:W-:-:S03]  /*09c0*/  @P1 LOP3.LUT R6, R6, R17, RZ, 0x3c, !PT ;  /* 0x0000001106061212 */ /* 0x000fc600078e3cff */
        /* <DEDUP_REMOVED lines=43> */
[----:B------:R-:W-:-:S04]  /*0c80*/  UIADD3 UR4, UPT, UPT, UR4, 0x10, URZ ;  /* 0x0000001004047890 */ /* 0x000fc8000fffe0ff */
[----:B------:R-:W-:Y:S01]  /*0c90*/  UISETP.NE.AND UP0, UPT, UR4, 0x20, UPT ;  /* 0x000000200400788c */ /* 0x000fe2000bf05270 */
[----:B--2---:R-:W-:Y:S02]  /*0ca0*/  @P5 LOP3.LUT R7, R7, R18, RZ, 0x3c, !PT ;  /* 0x0000001207075212 */ /* 0x004fe400078e3cff */
[----:B---3--:R-:W-:Y:S02]  /*0cb0*/  @P6 LOP3.LUT R4, R4, R19, RZ, 0x3c, !PT ;  /* 0x0000001304046212 */ /* 0x008fe400078e3cff */
[----:B----4-:R-:W-:Y:S02]  /*0cc0*/  @P6 LOP3.LUT R3, R3, R20, RZ, 0x3c, !PT ;  /* 0x0000001403036212 */ /* 0x010fe400078e3cff */
[----:B------:R-:W-:Y:S02]  /*0cd0*/  @P6 LOP3.LUT R6, R6, R21, RZ, 0x3c, !PT ;  /* 0x0000001506066212 */ /* 0x000fe400078e3cff */
[----:B------:R-:W-:Y:S02]  /*0ce0*/  @P6 LOP3.LUT R5, R5, R22, RZ, 0x3c, !PT ;  /* 0x0000001605056212 */ /* 0x000fe400078e3cff */
[----:B------:R-:W-:-:S02]  /*0cf0*/  @P6 LOP3.LUT R7, R7, R16, RZ, 0x3c, !PT ;  /* 0x0000001007076212 */ /* 0x000fc400078e3cff */
[----:B------:R-:W-:Y:S02]  /*0d00*/  @P0 LOP3.LUT R3, R3, R24, RZ, 0x3c, !PT ;  /* 0x0000001803030212 */ /* 0x000fe400078e3cff */
[----:B------:R-:W-:Y:S02]  /*0d10*/  @P0 LOP3.LUT R7, R7, R28, RZ, 0x3c, !PT ;  /* 0x0000001c07070212 */ /* 0x000fe400078e3cff */
[----:B------:R-:W-:Y:S02]  /*0d20*/  @P0 LOP3.LUT R5, R5, R26, RZ, 0x3c, !PT ;  /* 0x0000001a05050212 */ /* 0x000fe400078e3cff */
[----:B------:R-:W-:Y:S02]  /*0d30*/  @P0 LOP3.LUT R6, R6, R23, RZ, 0x3c, !PT ;  /* 0x0000001706060212 */ /* 0x000fe400078e3cff */
[----:B------:R-:W-:Y:S01]  /*0d40*/  @P0 LOP3.LUT R4, R4, R17, RZ, 0x3c, !PT ;  /* 0x0000001104040212 */ /* 0x000fe200078e3cff */
[----:B------:R-:W-:Y:S06]  /*0d50*/  BRA.U UP0, `(.L_x_9) ;  /* 0xfffffff500487547 */ /* 0x000fec000b83ffff */
[----:B------:R-:W-:-:S05]  /*0d60*/  VIADD R2, R2, 0x1 ;  /* 0x0000000102027836 */ /* 0x000fca0000000000 */
[----:B------:R-:W-:-:S13]  /*0d70*/  ISETP.NE.AND P0, PT, R2, 0x5, PT ;  /* 0x000000050200780c */ /* 0x000fda0003f05270 */
[----:B------:R-:W-:Y:S05]  /*0d80*/  @P0 BRA `(.L_x_10) ;  /* 0xfffffff400300947 */ /* 0x000fea000383ffff */
[----:B------:R-:W-:Y:S01]  /*0d90*/  LOP3.LUT R2, R11, 0x3, RZ, 0xc0, !PT ;  /* 0x000000030b027812 */ /* 0x000fe200078ec0ff */
[----:B------:R0:W-:Y:S03]  /*0da0*/  STL.64 [R1+0x8], R4 ;  /* 0x0000080401007387 */ /* 0x0001e60000100a00 */
[----:B------:R-:W-:Y:S01]  /*0db0*/  ISETP.NE.U32.AND P0, PT, R2, 0x1, PT ;  /* 0x000000010200780c */ /* 0x000fe20003f05070 */
[----:B------:R0:W-:Y:S03]  /*0dc0*/  STL.64 [R1+0x10], R6 ;  /* 0x0000100601007387 */ /* 0x0001e60000100a00 */
[----:B------:R-:W-:Y:S01]  /*0dd0*/  ISETP.NE.AND.EX P0, PT, RZ, RZ, PT, P0 ;  /* 0x000000ffff00720c */ /* 0x000fe20003f05300 */
[----:B------:R0:W-:-:S12]  /*0de0*/  STL [R1+0x4], R3 ;  /* 0x0000040301007387 */ /* 0x0001d80000100800 */
[----:B0-----:R-:W-:Y:S05]  /*0df0*/  @!P0 BRA `(.L_x_8) ;  /* 0x0000001800008947 */ /* 0x001fea0003800000 */
[----:B------:R-:W-:Y:S01]  /*0e00*/  UMOV UR4, URZ ;  /* 0x000000ff00047c82 */ /* 0x000fe20008000000 */
[----:B------:R-:W-:Y:S01]  /*0e10*/  UMOV UR5, URZ ;  /* 0x000000ff00057c82 */ /* 0x000fe20008000000 */
[----:B------:R-:W-:Y:S01]  /*0e20*/  CS2R R2, SRZ ;  /* 0x0000000000027805 */ /* 0x000fe2000001ff00 */
[----:B------:R-:W-:Y:S02]  /*0e30*/  IMAD.MOV.U32 R6, RZ, RZ, RZ ;  /* 0x000000ffff067224 */ /* 0x000fe400078e00ff */
[----:B------:R-:W-:Y:S02]  /*0e40*/  IMAD.MOV.U32 R5, RZ, RZ, RZ ;  /* 0x000000ffff057224 */ /* 0x000fe400078e00ff */
[----:B------:R-:W-:Y:S02]  /*0e50*/  IMAD.U32 R7, RZ, RZ, UR4 ;  /* 0x00000004ff077e24 */ /* 0x000fe4000f8e00ff */
[----:B------:R-:W-:-:S07]  /*0e60*/  IMAD.U32 R4, RZ, RZ, UR5 ;  /* 0x00000005ff047e24 */ /* 0x000fce000f8e00ff */
.L_x_12:
[----:B------:R-:W-:-:S06]  /*0e70*/  IMAD R13, R2, 0x4, R1 ;  /* 0x00000004020d7824 */ /* 0x000fcc00078e0201 */
[----:B------:R-:W5:Y:S01]  /*0e80*/  LDL R13, [R13+0x4] ;  /* 0x000004000d0d7983 */ /* 0x000f620000100800 */
[----:B------:R-:W-:-:S05]  /*0e90*/  UMOV UR4, URZ ;  /* 0x000000ff00047c82 */ /* 0x000fca0008000000 */
.L_x_11:
        /* <DEDUP_REMOVED lines=178> */
[----:B------:R0:W-:Y:S03]  /*19c0*/  STL [R1+0x4], R3 ;  /* 0x0000040301007387 */ /* 0x0001e60000100800 */
[----:B------:R-:W-:Y:S01]  /*19d0*/  ISETP.NE.U32.AND P0, PT, R2, 0x3, PT ;  /* 0x000000030200780c */ /* 0x000fe20003f05070 */
[----:B------:R0:W-:Y:S03]  /*19e0*/  STL.64 [R1+0x8], R4 ;  /* 0x0000080401007387 */ /* 0x0001e60000100a00 */
[----:B------:R-:W-:Y:S01]  /*19f0*/  ISETP.NE.AND.EX P0, PT, RZ, RZ, PT, P0 ;  /* 0x000000ffff00720c */ /* 0x000fe20003f05300 */
[----:B------:R0:W-:-:S12]  /*1a00*/  STL.64 [R1+0x10], R6 ;  /* 0x0000100601007387 */ /* 0x0001d80000100a00 */
[----:B0-----:R-:W-:Y:S05]  /*1a10*/  @P0 BRA `(.L_x_8) ;  /* 0x0000000800f80947 */ /* 0x001fea0003800000 */
[----:B------:R-:W-:Y:S01]  /*1a20*/  UMOV UR4, URZ ;  /* 0x000000ff00047c82 */ /* 0x000fe20008000000 */
[----:B------:R-:W-:Y:S01]  /*1a30*/  UMOV UR5, URZ ;  /* 0x000000ff00057c82 */ /* 0x000fe20008000000 */
[----:B------:R-:W-:Y:S01]  /*1a40*/  CS2R R2, SRZ ;  /* 0x0000000000027805 */ /* 0x000fe2000001ff00 */
[----:B------:R-:W-:Y:S02]  /*1a50*/  IMAD.MOV.U32 R6, RZ, RZ, RZ ;  /* 0x000000ffff067224 */ /* 0x000fe400078e00ff */
[----:B------:R-:W-:Y:S02]  /*1a60*/  IMAD.MOV.U32 R5, RZ, RZ, RZ ;  /* 0x000000ffff057224 */ /* 0x000fe400078e00ff */
[----:B------:R-:W-:Y:S02]  /*1a70*/  IMAD.U32 R7, RZ, RZ, UR4 ;  /* 0x00000004ff077e24 */ /* 0x000fe4000f8e00ff */
[----:B------:R-:W-:-:S07]  /*1a80*/  IMAD.U32 R4, RZ, RZ, UR5 ;  /* 0x00000005ff047e24 */ /* 0x000fce000f8e00ff */
.L_x_14:
[----:B------:R-:W-:-:S06]  /*1a90*/  IMAD R13, R2, 0x4, R1 ;  /* 0x00000004020d7824 */ /* 0x000fcc00078e0201 */
[----:B------:R-:W5:Y:S01]  /*1aa0*/  LDL R13, [R13+0x4] ;  /* 0x000004000d0d7983 */ /* 0x000f620000100800 */
[----:B------:R-:W-:-:S05]  /*1ab0*/  UMOV UR4, URZ ;  /* 0x000000ff00047c82 */ /* 0x000fca0008000000 */
.L_x_13:
        /* <DEDUP_REMOVED lines=177> */
[----:B------:R0:W-:Y:S04]  /*25d0*/  STL [R1+0x4], R3 ;  /* 0x0000040301007387 */ /* 0x0001e80000100800 */
[----:B------:R0:W-:Y:S04]  /*25e0*/  STL.64 [R1+0x8], R4 ;  /* 0x0000080401007387 */ /* 0x0001e80000100a00 */
[----:B------:R0:W-:Y:S02]  /*25f0*/  STL.64 [R1+0x10], R6 ;  /* 0x0000100601007387 */ /* 0x0001e40000100a00 */
.L_x_8:
[----:B------:R-:W-:Y:S05]  /*2600*/  BSYNC.RECONVERGENT B1 ;  /* 0x0000000000017941 */ /* 0x000fea0003800200 */
.L_x_7:
[C---:B------:R-:W-:Y:S01]  /*2610*/  ISETP.GT.U32.AND P0, PT, R11.reuse, 0x3, PT ;  /* 0x000000030b00780c */ /* 0x040fe20003f04070 */
[----:B------:R-:W-:Y:S01]  /*2620*/  VIADD R10, R10, 0x1 ;  /* 0x000000010a0a7836 */ /* 0x000fe20000000000 */
[--C-:B------:R-:W-:Y:S02]  /*2630*/  SHF.R.U64 R11, R11, 0x2, R12.reuse ;  /* 0x000000020b0b7819 */ /* 0x100fe4000000120c */
[----:B------:R-:W-:Y:S02]  /*2640*/  ISETP.GT.U32.AND.EX P0, PT, R12, RZ, PT, P0 ;  /* 0x000000ff0c00720c */ /* 0x000fe40003f04100 */
[----:B------:R-:W-:-:S11]  /*2650*/  SHF.R.U32.HI R12, RZ, 0x2, R12 ;  /* 0x00000002ff0c7819 */ /* 0x000fd6000001160c */
[----:B------:R-:W-:Y:S05]  /*2660*/  @P0 BRA `(.L_x_15) ;  /* 0xffffffd800d00947 */ /* 0x000fea000383ffff */
.L_x_6:
[----:B------:R-:W-:Y:S05]  /*2670*/  BSYNC.RECONVERGENT B0 ;  /* 0x0000000000007941 */ /* 0x000fea0003800200 */
.L_x_5:
[----:B------:R-:W-:-:S13]  /*2680*/  ISETP.GT.AND P0, PT, R0, 0x3c0f, PT ;  /* 0x00003c0f0000780c */ /* 0x000fda0003f04270 */
[----:B------:R-:W-:Y:S05]  /*2690*/  @P0 EXIT ;  /* 0x000000000000094d */ /* 0x000fea0003800000 */
[----:B------:R-:W2:Y:S01]  /*26a0*/  LDC.64 R8, c[0x0][0x388] ;  /* 0x0000e200ff087b82 */ /* 0x000ea20000000a00 */
[----:B------:R-:W-:Y:S02]  /*26b0*/  SHF.R.U32.HI R0, RZ, 0x2, R3 ;  /* 0x00000002ff007819 */ /* 0x000fe40000011603 */
[----:B01----:R-:W-:Y:S02]  /*26c0*/  SHF.R.U32.HI R5, RZ, 0x2, R4 ;  /* 0x00000002ff057819 */ /* 0x003fe40000011604 */
[----:B------:R-:W-:Y:S01]  /*26d0*/  LOP3.LUT R0, R0, R3, RZ, 0x3c, !PT ;  /* 0x0000000300007212 */ /* 0x000fe200078e3cff */
[----:B------:R-:W-:Y:S01]  /*26e0*/  IMAD.SHL.U32 R3, R7, 0x10, RZ ;  /* 0x0000001007037824 */ /* 0x000fe200078e00ff */
[----:B------:R-:W-:-:S03]  /*26f0*/  LOP3.LUT R5, R5, R4, RZ, 0x3c, !PT ;  /* 0x0000000405057212 */ /* 0x000fc600078e3cff */
[----:B------:R-:W-:Y:S02]  /*2700*/  IMAD.SHL.U32 R2, R0, 0x2, RZ ;  /* 0x0000000200027824 */ /* 0x000fe400078e00ff */
[----:B------:R-:W-:-:S03]  /*2710*/  IMAD.SHL.U32 R4, R5, 0x2, RZ ;  /* 0x0000000205047824 */ /* 0x000fc600078e00ff */
[----:B------:R-:W-:-:S04]  /*2720*/  LOP3.LUT R2, R0, R2, R3, 0x96, !PT ;  /* 0x0000000200027212 */ /* 0x000fc800078e9603 */
[----:B------:R-:W-:Y:S02]  /*2730*/  LOP3.LUT R7, R2, R7, RZ, 0x3c, !PT ;  /* 0x0000000702077212 */ /* 0x000fe400078e3cff */
[----:B------:R-:W0:Y:S01]  /*2740*/  LDC.64 R2, c[0x0][0x380] ;  /* 0x0000e000ff027b82 */ /* 0x000e220000000a00 */
[----:B--2---:R-:W-:Y:S02]  /*2750*/  LOP3.LUT R8, R8, 0xaad26b49, RZ, 0x3c, !PT ;  /* 0xaad26b4908087812 */ /* 0x004fe400078e3cff */
[----:B------:R-:W-:Y:S01]  /*2760*/  IMAD.SHL.U32 R0, R7, 0x10, RZ ;  /* 0x0000001007007824 */ /* 0x000fe200078e00ff */
[----:B------:R-:W-:Y:S02]  /*2770*/  LOP3.LUT R9, R9, 0xf7dcefdd, RZ, 0x3c, !PT ;  /* 0xf7dcefdd09097812 */ /* 0x000fe400078e3cff */
[----:B------:R-:W-:Y:S02]  /*2780*/  IMAD R8, R8, 0x4182bed5, RZ ;  /* 0x4182bed508087824 */ /* 0x000fe400078e02ff */
[----:B------:R-:W-:Y:S01]  /*2790*/  LOP3.LUT R4, R5, R4, R0, 0x96, !PT ;  /* 0x0000000405047212 */ /* 0x000fe200078e9600 */
[----:B------:R-:W-:-:S05]  /*27a0*/  IMAD R9, R9, -0x658354e5, RZ ;  /* 0x9a7cab1b09097824 */ /* 0x000fca00078e02ff */
[----:B------:R-:W-:-:S04]  /*27b0*/  IADD3 R8, PT, PT, R8, 0x64f0c9, R9 ;  /* 0x0064f0c908087810 */ /* 0x000fc80007ffe009 */
[----:B------:R-:W-:Y:S02]  /*27c0*/  IADD3 R0, PT, PT, R8, 0x587c5, R7 ;  /* 0x000587c508007810 */ /* 0x000fe40007ffe007 */
[----:B------:R-:W-:-:S03]  /*27d0*/  LOP3.LUT R7, R4, R7, RZ, 0x3c, !PT ;  /* 0x0000000704077212 */ /* 0x000fc600078e3cff */
[----:B------:R-:W-:Y:S01]  /*27e0*/  IMAD.HI.U32 R4, R0, -0x779bd671, RZ ;  /* 0x8864298f00047827 */ /* 0x000fe200078e00ff */
[----:B------:R-:W-:-:S04]  /*27f0*/  IADD3 R7, PT, PT, R8, 0xb0f8a, R7 ;  /* 0x000b0f8a08077810 */ /* 0x000fc80007ffe007 */
[----:B------:R-:W-:Y:S01]  /*2800*/  SHF.R.U32.HI R5, RZ, 0xd, R4 ;  /* 0x0000000dff057819 */ /* 0x000fe20000011604 */
[----:B------:R-:W-:-:S04]  /*2810*/  IMAD.HI.U32 R4, R7, -0x779bd671, RZ ;  /* 0x8864298f07047827 */ /* 0x000fc800078e00ff */
[----:B------:R-:W-:Y:S01]  /*2820*/  IMAD R5, R5, -0x3c10, R0 ;  /* 0xffffc3f005057824 */ /* 0x000fe200078e0200 */
[----:B------:R-:W-:-:S03]  /*2830*/  SHF.R.U32.HI R4, RZ, 0xd, R4 ;  /* 0x0000000dff047819 */ /* 0x000fc60000011604 */
[----:B0-----:R-:W-:-:S04]  /*2840*/  IMAD.WIDE.U32 R2, R5, 0x4, R2 ;  /* 0x0000000405027825 */ /* 0x001fc800078e0002 */
[----:B------:R-:W-:-:S05]  /*2850*/  IMAD R7, R4, -0x3c10, R7 ;  /* 0xffffc3f004077824 */ /* 0x000fca00078e0207 */
[----:B------:R-:W-:Y:S01]  /*2860*/  STG.E desc[UR6][R2.64], R7 ;  /* 0x0000000702007986 */ /* 0x000fe2000c101906 */
[----:B------:R-:W-:Y:S05]  /*2870*/  EXIT ;  /* 0x000000000000794d */ /* 0x000fea0003800000 */
.L_x_16:
        /* <DEDUP_REMOVED lines=16> */
.L_x_18:


//--------------------- .nv.global.init           --------------------------
	.section	.nv.global.init,"aw",@progbits
	.align	4
.nv.global.init:
	.type		mrg32k3aM1SubSeq,@object
	.size		mrg32k3aM1SubSeq,(mrg32k3aM2SubSeq - mrg32k3aM1SubSeq)
mrg32k3aM1SubSeq:
        /*0000*/ 	.byte	0x0b, 0xcc, 0xee, 0x04, 0x73, 0x29, 0x8b, 0x6f, 0xf6, 0x53, 0x03, 0xf6, 0x23, 0xf6, 0xea, 0xda
        /* <DEDUP_REMOVED lines=125> */
	.type		mrg32k3aM2SubSeq,@object
	.size		mrg32k3aM2SubSeq,(mrg32k3aM1 - mrg32k3aM2SubSeq)
mrg32k3aM2SubSeq:
        /* <DEDUP_REMOVED lines=126> */
	.type		mrg32k3aM1,@object
	.size		mrg32k3aM1,(mrg32k3aM1Seq - mrg32k3aM1)
mrg32k3aM1:
        /* <DEDUP_REMOVED lines=144> */
	.type		mrg32k3aM1Seq,@object
	.size		mrg32k3aM1Seq,(mrg32k3aM2 - mrg32k3aM1Seq)
mrg32k3aM1Seq:
        /* <DEDUP_REMOVED lines=144> */
	.type		mrg32k3aM2,@object
	.size		mrg32k3aM2,(mrg32k3aM2Seq - mrg32k3aM2)
mrg32k3aM2:
        /* <DEDUP_REMOVED lines=144> */
	.type		mrg32k3aM2Seq,@object
	.size		mrg32k3aM2Seq,(precalc_xorwow_matrix - mrg32k3aM2Seq)
mrg32k3aM2Seq:
        /* <DEDUP_REMOVED lines=144> */
	.type		precalc_xorwow_matrix,@object
	.size		precalc_xorwow_matrix,(precalc_xorwow_offset_matrix - precalc_xorwow_matrix)
precalc_xorwow_matrix:
        /* <DEDUP_REMOVED lines=6400> */
	.type		precalc_xorwow_offset_matrix,@object
	.size		precalc_xorwow_offset_matrix,($str$1 - precalc_xorwow_offset_matrix)
precalc_xorwow_offset_matrix:
        /* <DEDUP_REMOVED lines=6400> */
	.type		$str$1,@object
	.size		$str$1,($str - $str$1)
$str$1:
        /*353c0*/ 	.byte	0x0a, 0x00
	.type		$str,@object
	.size		$str,(.L_9 - $str)
$str:
        /*353c2*/ 	.byte	0x25, 0x35, 0x64, 0x20, 0x00
.L_9:


//--------------------- .nv.shared.reserved.0     --------------------------
	.section	.nv.shared.reserved.0,"aw",@nobits
	.weak		__nv_reservedSMEM_offset_0_alias
	.size		__nv_reservedSMEM_offset_0_alias, 0, 64
	.other		__nv_reservedSMEM_offset_0_alias,@"STO_CUDA_RESERVED_SHARED STV_DEFAULT"
__nv_reservedSMEM_offset_0_alias:
	.zero		0
	.zero		64


//--------------------- .nv.constant0._Z13displayMatrixPi --------------------------
	.section	.nv.constant0._Z13displayMatrixPi,"a",@progbits
	.sectionflags	@""
	.align	4
.nv.constant0._Z13displayMatrixPi:
	.zero		904


//--------------------- .nv.constant0._Z16fillRandomMatrixPim --------------------------
	.section	.nv.constant0._Z16fillRandomMatrixPim,"a",@progbits
	.sectionflags	@""
	.align	4
.nv.constant0._Z16fillRandomMatrixPim:
	.zero		912


//--------------------- SYMBOLS --------------------------

	.type		.nv.reservedSmem.offset0,@object
	.size		.nv.reservedSmem.offset0,0x4
	.type		vprintf,@function
